def attn_fwd(
    Q,
    K,
    V,
    Out,
    Lse,
    sm_scale,
    stride_qz,
    stride_qh,
    stride_qm,
    stride_qk,
    stride_kz,
    stride_kh,
    stride_kn,
    stride_kk,
    stride_vz,
    stride_vh,
    stride_vn,
    stride_vk,
    stride_oz,
    stride_oh,
    stride_om,
    stride_ok,
    seqlen_q,
    seqlen_k,
    BLOCK_M: tl.constexpr,
    BLOCK_N: tl.constexpr,
    HEAD_DIM: tl.constexpr,
    CAUSAL: tl.constexpr,
):
    start_m = tl.program_id(0)
    off_hz = tl.program_id(1)
    q_off = off_hz * stride_qh
    k_off = off_hz * stride_kh
    v_off = off_hz * stride_vh
    offs_m = start_m * BLOCK_M + tl.arange(0, BLOCK_M)
    offs_d = tl.arange(0, HEAD_DIM)
    offs_n = tl.arange(0, BLOCK_N)
    q_ptrs = Q + q_off + offs_m[:, None] * stride_qm + offs_d[None, :] * stride_qk
    k_ptrs = K + k_off + offs_d[:, None] * stride_kk + offs_n[None, :] * stride_kn
    v_ptrs = V + v_off + offs_n[:, None] * stride_vn + offs_d[None, :] * stride_vk
    m_i = tl.full([BLOCK_M], float("-inf"), dtype=tl.float32)
    l_i = tl.zeros([BLOCK_M], dtype=tl.float32) + 1.0
    acc = tl.zeros([BLOCK_M, HEAD_DIM], dtype=tl.float32)
    q = tl.load(q_ptrs)
    acc, l_i, m_i = _attn_fwd_inner(
        acc,
        l_i,
        m_i,
        q,
        k_ptrs,
        v_ptrs,
        sm_scale,
        stride_kn,
        stride_vn,
        start_m,
        seqlen_k,
        BLOCK_M,
        BLOCK_N,
        HEAD_DIM,
        CAUSAL,
    )
    acc = acc / l_i[:, None]
    lse = m_i + tl.math.log2(l_i) / 1.4426950408889634
    o_ptrs = (
        Out
        + off_hz * stride_oh
        + offs_m[:, None] * stride_om
        + offs_d[None, :] * stride_ok
    )
    tl.store(o_ptrs, acc.to(Out.dtype.element_ty))
    tl.store(Lse + off_hz * seqlen_q + offs_m, lse)

# config = {"BLOCK_M": 64, "BLOCK_N": 64, "HEAD_DIM": 16, "arch": "sm_80", "causal": false, "dtype": "fp16", "num_stages": 3, "num_warps": 4}
# arch = sm_80


// ===== COMPILED SASS (sm_80) =====

	.target	sm_80

	.elftype	@"ET_EXEC"


//--------------------- .note.nv.tkinfo           --------------------------
	.section	.note.nv.tkinfo,"",@"SHT_NOTE"
	.sectionflags	@"SHF_NOTE_NV_TKINFO"
	.tkinfo
        /*0018*/ 	.word	0x00000002
        /*0030*/ 	.string	""
        /*0030*/ 	.string	"ptxas"
        /*0030*/ 	.string	"Cuda compilation tools, release 13.0, V13.0.88"
        /*0030*/ 	.string	"Build cuda_13.0.r13.0/compiler.36424714_0"
        /*0030*/ 	.string	"-v  -suppress-debug-info  -lineinfo  -arch sm_80 "



//--------------------- .note.nv.cuinfo           --------------------------
	.section	.note.nv.cuinfo,"",@"SHT_NOTE"
	.sectionflags	@"SHF_NOTE_NV_CUINFO"
        /*0018*/ 	.short	0x0002
        /*001a*/ 	.short	0x0050
        /*001c*/ 	.short	0x0082
	.zero		2


//--------------------- .nv.info                  --------------------------
	.section	.nv.info,"",@"SHT_CUDA_INFO"
	.align	4


	//----- nvinfo : EIATTR_REGCOUNT
	.align		4
        /*0000*/ 	.byte	0x04, 0x2f
        /*0002*/ 	.short	(.L_2 - .L_1)
	.align		4
.L_1:
        /*0004*/ 	.word	index@(attn_fwd)
        /*0008*/ 	.word	0x00000074


	//----- nvinfo : EIATTR_FRAME_SIZE
	.align		4
.L_2:
        /*000c*/ 	.byte	0x04, 0x11
        /*000e*/ 	.short	(.L_4 - .L_3)
	.align		4
.L_3:
        /*0010*/ 	.word	index@(attn_fwd)
        /*0014*/ 	.word	0x00000000


	//----- nvinfo : EIATTR_MIN_STACK_SIZE
	.align		4
.L_4:
        /*0018*/ 	.byte	0x04, 0x12
        /*001a*/ 	.short	(.L_6 - .L_5)
	.align		4
.L_5:
        /*001c*/ 	.word	index@(attn_fwd)
        /*0020*/ 	.word	0x00000000
.L_6:


//--------------------- .nv.info.attn_fwd         --------------------------
	.section	.nv.info.attn_fwd,"",@"SHT_CUDA_INFO"
	.sectionflags	@""
	.align	4


	//----- nvinfo : EIATTR_CUDA_API_VERSION
	.align		4
        /*0000*/ 	.byte	0x04, 0x37
        /*0002*/ 	.short	(.L_8 - .L_7)
.L_7:
        /*0004*/ 	.word	0x00000082


	//----- nvinfo : EIATTR_SW2861232_WAR
	.align		4
.L_8:
        /*0008*/ 	.byte	0x01, 0x35
	.zero		2


	//----- nvinfo : EIATTR_PARAM_CBANK
	.align		4
        /*000c*/ 	.byte	0x04, 0x0a
        /*000e*/ 	.short	(.L_10 - .L_9)
	.align		4
.L_9:
        /*0010*/ 	.word	index@(.nv.constant0.attn_fwd)
        /*0014*/ 	.short	0x0160
        /*0016*/ 	.short	0x0088


	//----- nvinfo : EIATTR_CBANK_PARAM_SIZE
	.align		4
.L_10:
        /*0018*/ 	.byte	0x03, 0x19
        /*001a*/ 	.short	0x0088


	//----- nvinfo : EIATTR_KPARAM_INFO
	.align		4
        /*001c*/ 	.byte	0x04, 0x17
        /*001e*/ 	.short	(.L_12 - .L_11)
.L_11:
        /*0020*/ 	.word	0x00000000
        /*0024*/ 	.short	0x0019
        /*0026*/ 	.short	0x0080
        /*0028*/ 	.byte	0x00, 0xf4, 0x21, 0x00


	//----- nvinfo : EIATTR_KPARAM_INFO
	.align		4
.L_12:
        /*002c*/ 	.byte	0x04, 0x17
        /*002e*/ 	.short	(.L_14 - .L_13)
.L_13:
        /*0030*/ 	.word	0x00000000
        /*0034*/ 	.short	0x0018
        /*0036*/ 	.short	0x0078
        /*0038*/ 	.byte	0x00, 0xf4, 0x21, 0x00


	//----- nvinfo : EIATTR_KPARAM_INFO
	.align		4
.L_14:
        /*003c*/ 	.byte	0x04, 0x17
        /*003e*/ 	.short	(.L_16 - .L_15)
.L_15:
        /*0040*/ 	.word	0x00000000
        /*0044*/ 	.short	0x0017
        /*0046*/ 	.short	0x0070
        /*0048*/ 	.byte	0x00, 0xf0, 0x11, 0x00


	//----- nvinfo : EIATTR_KPARAM_INFO
	.align		4
.L_16:
        /*004c*/ 	.byte	0x04, 0x17
        /*004e*/ 	.short	(.L_18 - .L_17)
.L_17:
        /*0050*/ 	.word	0x00000000
        /*0054*/ 	.short	0x0016
        /*0056*/ 	.short	0x006c
        /*0058*/ 	.byte	0x00, 0xf0, 0x11, 0x00


	//----- nvinfo : EIATTR_KPARAM_INFO
	.align		4
.L_18:
        /*005c*/ 	.byte	0x04, 0x17
        /*005e*/ 	.short	(.L_20 - .L_19)
.L_19:
        /*0060*/ 	.word	0x00000000
        /*0064*/ 	.short	0x0015
        /*0066*/ 	.short	0x0068
        /*0068*/ 	.byte	0x00, 0xf0, 0x11, 0x00


	//----- nvinfo : EIATTR_KPARAM_INFO
	.align		4
.L_20:
        /*006c*/ 	.byte	0x04, 0x17
        /*006e*/ 	.short	(.L_22 - .L_21)
.L_21:
        /*0070*/ 	.word	0x00000000
        /*0074*/ 	.short	0x0014
        /*0076*/ 	.short	0x0064
        /*0078*/ 	.byte	0x00, 0xf0, 0x11, 0x00


	//----- nvinfo : EIATTR_KPARAM_INFO
	.align		4
.L_22:
        /*007c*/ 	.byte	0x04, 0x17
        /*007e*/ 	.short	(.L_24 - .L_23)
.L_23:
        /*0080*/ 	.word	0x00000000
        /*0084*/ 	.short	0x0013
        /*0086*/ 	.short	0x0060
        /*0088*/ 	.byte	0x00, 0xf0, 0x11, 0x00


	//----- nvinfo : EIATTR_KPARAM_INFO
	.align		4
.L_24:
        /*008c*/ 	.byte	0x04, 0x17
        /*008e*/ 	.short	(.L_26 - .L_25)
.L_25:
        /*0090*/ 	.word	0x00000000
        /*0094*/ 	.short	0x0012
        /*0096*/ 	.short	0x005c
        /*0098*/ 	.byte	0x00, 0xf0, 0x11, 0x00


	//----- nvinfo : EIATTR_KPARAM_INFO
	.align		4
.L_26:
        /*009c*/ 	.byte	0x04, 0x17
        /*009e*/ 	.short	(.L_28 - .L_27)
.L_27:
        /*00a0*/ 	.word	0x00000000
        /*00a4*/ 	.short	0x0011
        /*00a6*/ 	.short	0x0058
        /*00a8*/ 	.byte	0x00, 0xf0, 0x11, 0x00


	//----- nvinfo : EIATTR_KPARAM_INFO
	.align		4
.L_28:
        /*00ac*/ 	.byte	0x04, 0x17
        /*00ae*/ 	.short	(.L_30 - .L_29)
.L_29:
        /*00b0*/ 	.word	0x00000000
        /*00b4*/ 	.short	0x0010
        /*00b6*/ 	.short	0x0054
        /*00b8*/ 	.byte	0x00, 0xf0, 0x11, 0x00


	//----- nvinfo : EIATTR_KPARAM_INFO
	.align		4
.L_30:
        /*00bc*/ 	.byte	0x04, 0x17
        /*00be*/ 	.short	(.L_32 - .L_31)
.L_31:
        /*00c0*/ 	.word	0x00000000
        /*00c4*/ 	.short	0x000f
        /*00c6*/ 	.short	0x0050
        /*00c8*/ 	.byte	0x00, 0xf0, 0x11, 0x00


	//----- nvinfo : EIATTR_KPARAM_INFO
	.align		4
.L_32:
        /*00cc*/ 	.byte	0x04, 0x17
        /*00ce*/ 	.short	(.L_34 - .L_33)
.L_33:
        /*00d0*/ 	.word	0x00000000
        /*00d4*/ 	.short	0x000e
        /*00d6*/ 	.short	0x004c
        /*00d8*/ 	.byte	0x00, 0xf0, 0x11, 0x00


	//----- nvinfo : EIATTR_KPARAM_INFO
	.align		4
.L_34:
        /*00dc*/ 	.byte	0x04, 0x17
        /*00de*/ 	.short	(.L_36 - .L_35)
.L_35:
        /*00e0*/ 	.word	0x00000000
        /*00e4*/ 	.short	0x000d
        /*00e6*/ 	.short	0x0048
        /*00e8*/ 	.byte	0x00, 0xf0, 0x11, 0x00


	//----- nvinfo : EIATTR_KPARAM_INFO
	.align		4
.L_36:
        /*00ec*/ 	.byte	0x04, 0x17
        /*00ee*/ 	.short	(.L_38 - .L_37)
.L_37:
        /*00f0*/ 	.word	0x00000000
        /*00f4*/ 	.short	0x000c
        /*00f6*/ 	.short	0x0044
        /*00f8*/ 	.byte	0x00, 0xf0, 0x11, 0x00


	//----- nvinfo : EIATTR_KPARAM_INFO
	.align		4
.L_38:
        /*00fc*/ 	.byte	0x04, 0x17
        /*00fe*/ 	.short	(.L_40 - .L_39)
.L_39:
        /*0100*/ 	.word	0x00000000
        /*0104*/ 	.short	0x000b
        /*0106*/ 	.short	0x0040
        /*0108*/ 	.byte	0x00, 0xf0, 0x11, 0x00


	//----- nvinfo : EIATTR_KPARAM_INFO
	.align		4
.L_40:
        /*010c*/ 	.byte	0x04, 0x17
        /*010e*/ 	.short	(.L_42 - .L_41)
.L_41:
        /*0110*/ 	.word	0x00000000
        /*0114*/ 	.short	0x000a
        /*0116*/ 	.short	0x003c
        /*0118*/ 	.byte	0x00, 0xf0, 0x11, 0x00


	//----- nvinfo : EIATTR_KPARAM_INFO
	.align		4
.L_42:
        /*011c*/ 	.byte	0x04, 0x17
        /*011e*/ 	.short	(.L_44 - .L_43)
.L_43:
        /*0120*/ 	.word	0x00000000
        /*0124*/ 	.short	0x0009
        /*0126*/ 	.short	0x0038
        /*0128*/ 	.byte	0x00, 0xf0, 0x11, 0x00


	//----- nvinfo : EIATTR_KPARAM_INFO
	.align		4
.L_44:
        /*012c*/ 	.byte	0x04, 0x17
        /*012e*/ 	.short	(.L_46 - .L_45)
.L_45:
        /*0130*/ 	.word	0x00000000
        /*0134*/ 	.short	0x0008
        /*0136*/ 	.short	0x0034
        /*0138*/ 	.byte	0x00, 0xf0, 0x11, 0x00


	//----- nvinfo : EIATTR_KPARAM_INFO
	.align		4
.L_46:
        /*013c*/ 	.byte	0x04, 0x17
        /*013e*/ 	.short	(.L_48 - .L_47)
.L_47:
        /*0140*/ 	.word	0x00000000
        /*0144*/ 	.short	0x0007
        /*0146*/ 	.short	0x0030
        /*0148*/ 	.byte	0x00, 0xf0, 0x11, 0x00


	//----- nvinfo : EIATTR_KPARAM_INFO
	.align		4
.L_48:
        /*014c*/ 	.byte	0x04, 0x17
        /*014e*/ 	.short	(.L_50 - .L_49)
.L_49:
        /*0150*/ 	.word	0x00000000
        /*0154*/ 	.short	0x0006
        /*0156*/ 	.short	0x002c
        /*0158*/ 	.byte	0x00, 0xf0, 0x11, 0x00


	//----- nvinfo : EIATTR_KPARAM_INFO
	.align		4
.L_50:
        /*015c*/ 	.byte	0x04, 0x17
        /*015e*/ 	.short	(.L_52 - .L_51)
.L_51:
        /*0160*/ 	.word	0x00000000
        /*0164*/ 	.short	0x0005
        /*0166*/ 	.short	0x0028
        /*0168*/ 	.byte	0x00, 0xf0, 0x11, 0x00


	//----- nvinfo : EIATTR_KPARAM_INFO
	.align		4
.L_52:
        /*016c*/ 	.byte	0x04, 0x17
        /*016e*/ 	.short	(.L_54 - .L_53)
.L_53:
        /*0170*/ 	.word	0x00000000
        /*0174*/ 	.short	0x0004
        /*0176*/ 	.short	0x0020
        /*0178*/ 	.byte	0x00, 0xf4, 0x21, 0x00


	//----- nvinfo : EIATTR_KPARAM_INFO
	.align		4
.L_54:
        /*017c*/ 	.byte	0x04, 0x17
        /*017e*/ 	.short	(.L_56 - .L_55)
.L_55:
        /*0180*/ 	.word	0x00000000
        /*0184*/ 	.short	0x0003
        /*0186*/ 	.short	0x0018
        /*0188*/ 	.byte	0x00, 0xf4, 0x21, 0x00


	//----- nvinfo : EIATTR_KPARAM_INFO
	.align		4
.L_56:
        /*018c*/ 	.byte	0x04, 0x17
        /*018e*/ 	.short	(.L_58 - .L_57)
.L_57:
        /*0190*/ 	.word	0x00000000
        /*0194*/ 	.short	0x0002
        /*0196*/ 	.short	0x0010
        /*0198*/ 	.byte	0x00, 0xf4, 0x21, 0x00


	//----- nvinfo : EIATTR_KPARAM_INFO
	.align		4
.L_58:
        /*019c*/ 	.byte	0x04, 0x17
        /*019e*/ 	.short	(.L_60 - .L_59)
.L_59:
        /*01a0*/ 	.word	0x00000000
        /*01a4*/ 	.short	0x0001
        /*01a6*/ 	.short	0x0008
        /*01a8*/ 	.byte	0x00, 0xf4, 0x21, 0x00


	//----- nvinfo : EIATTR_KPARAM_INFO
	.align		4
.L_60:
        /*01ac*/ 	.byte	0x04, 0x17
        /*01ae*/ 	.short	(.L_62 - .L_61)
.L_61:
        /*01b0*/ 	.word	0x00000000
        /*01b4*/ 	.short	0x0000
        /*01b6*/ 	.short	0x0000
        /*01b8*/ 	.byte	0x00, 0xf4, 0x21, 0x00


	//----- nvinfo : EIATTR_MAXREG_COUNT
	.align		4
.L_62:
        /*01bc*/ 	.byte	0x03, 0x1b
        /*01be*/ 	.short	0x00ff


	//----- nvinfo : EIATTR_NUM_BARRIERS
	.align		4
        /*01c0*/ 	.byte	0x02, 0x4c
        /*01c2*/ 	.byte	0x01
	.zero		1


	//----- nvinfo : EIATTR_MERCURY_ISA_VERSION
	.align		4
        /*01c4*/ 	.byte	0x03, 0x5f
        /*01c6*/ 	.short	0x0000


	//----- nvinfo : EIATTR_COOP_GROUP_MASK_REGIDS
	.align		4
        /*01c8*/ 	.byte	0x04, 0x29
        /*01ca*/ 	.short	(.L_64 - .L_63)


	//   ....[0]....
.L_63:
        /*01cc*/ 	.word	0xffffffff


	//   ....[1]....
        /*01d0*/ 	.word	0xffffffff


	//   ....[2]....
        /*01d4*/ 	.word	0xffffffff


	//   ....[3]....
        /*01d8*/ 	.word	0xffffffff


	//   ....[4]....
        /*01dc*/ 	.word	0xffffffff


	//   ....[5]....
        /*01e0*/ 	.word	0xffffffff


	//   ....[6]....
        /*01e4*/ 	.word	0xffffffff


	//   ....[7]....
        /*01e8*/ 	.word	0xffffffff


	//----- nvinfo : EIATTR_COOP_GROUP_INSTR_OFFSETS
	.align		4
.L_64:
        /*01ec*/ 	.byte	0x04, 0x28
        /*01ee*/ 	.short	(.L_66 - .L_65)


	//   ....[0]....
.L_65:
        /*01f0*/ 	.word	0x00001080


	//   ....[1]....
        /*01f4*/ 	.word	0x000010d0


	//   ....[2]....
        /*01f8*/ 	.word	0x00001300


	//   ....[3]....
        /*01fc*/ 	.word	0x00001330


	//   ....[4]....
        /*0200*/ 	.word	0x00001d60


	//   ....[5]....
        /*0204*/ 	.word	0x00001d70


	//   ....[6]....
        /*0208*/ 	.word	0x00001e00


	//   ....[7]....
        /*020c*/ 	.word	0x00001e10


	//----- nvinfo : EIATTR_EXIT_INSTR_OFFSETS
	.align		4
.L_66:
        /*0210*/ 	.byte	0x04, 0x1c
        /*0212*/ 	.short	(.L_68 - .L_67)


	//   ....[0]....
.L_67:
        /*0214*/ 	.word	0x00002b10


	//   ....[1]....
        /*0218*/ 	.word	0x00002bb0


	//----- nvinfo : EIATTR_REQNTID
	.align		4
.L_68:
        /*021c*/ 	.byte	0x04, 0x10
        /*021e*/ 	.short	(.L_70 - .L_69)
.L_69:
        /*0220*/ 	.word	0x00000080
        /*0224*/ 	.word	0x00000001
        /*0228*/ 	.word	0x00000001
.L_70:


//--------------------- .nv.callgraph             --------------------------
	.section	.nv.callgraph,"",@"SHT_CUDA_CALLGRAPH"
	.align	4
	.sectionentsize	8
	.align		4
        /*0000*/ 	.word	0x00000000
	.align		4
        /*0004*/ 	.word	0xffffffff
	.align		4
        /*0008*/ 	.word	0x00000000
	.align		4
        /*000c*/ 	.word	0xfffffffe
	.align		4
        /*0010*/ 	.word	0x00000000
	.align		4
        /*0014*/ 	.word	0xfffffffd
	.align		4
        /*0018*/ 	.word	0x00000000
	.align		4
        /*001c*/ 	.word	0xfffffffc


//--------------------- .nv.rel.action            --------------------------
	.section	.nv.rel.action,"",@"SHT_CUDA_RELOCINFO"
	.align	8
	.sectionentsize	8
        /*0000*/ 	.byte	0x73, 0x00, 0x00, 0x00, 0x00, 0x00, 0x00, 0x00, 0x00, 0x00, 0x00, 0x11, 0x25, 0x00, 0x05, 0x36


//--------------------- .nv.constant4             --------------------------
	.section	.nv.constant4,"a",@progbits
	.align	8
	.align		8
.nv.constant4:
        /*0000*/ 	.dword	_$_str


//--------------------- .nv.constant0.attn_fwd    --------------------------
	.section	.nv.constant0.attn_fwd,"a",@progbits
	.sectionflags	@""
	.align	4
.nv.constant0.attn_fwd:
	.zero		488


//--------------------- .text.attn_fwd            --------------------------
	.section	.text.attn_fwd,"ax",@progbits
	.sectioninfo	@"SHI_REGISTERS=116"
	.align	128
        .global         attn_fwd
        .type           attn_fwd,@function
        .size           attn_fwd,(.L_x_3 - attn_fwd)
        .other          attn_fwd,@"STO_CUDA_ENTRY STV_DEFAULT"
attn_fwd:
.text.attn_fwd:
[----:B------:R-:W-:Y:S02]  /*0000*/  MOV R1, c[0x0][0x28] ;  /* 0x00000a0000017a02 */ /* 0x000fe40000000f00 */
[----:B------:R-:W0:Y:S01]  /*0010*/  S2R R0, SR_TID.X ;  /* 0x0000000000007919 */ /* 0x000e220000002100 */
[----:B------:R-:W-:Y:S01]  /*0020*/  MOV R26, c[0x0][0x198] ;  /* 0x00006600001a7a02 */ /* 0x000fe20000000f00 */
[----:B------:R-:W-:Y:S02]  /*0030*/  ULDC.64 UR4, c[0x0][0x118] ;  /* 0x0000460000047ab9 */ /* 0x000fe40000000a00 */
[----:B------:R-:W1:Y:S04]  /*0040*/  S2R R3, SR_CTAID.X ;  /* 0x0000000000037919 */ /* 0x000e680000002500 */
[----:B------:R-:W2:Y:S01]  /*0050*/  S2R R2, SR_CTAID.Y ;  /* 0x0000000000027919 */ /* 0x000ea20000002600 */
[----:B0-----:R-:W-:Y:S02]  /*0060*/  LOP3.LUT R28, R0, 0x3f, RZ, 0xc0, !PT ;  /* 0x0000003f001c7812 */ /* 0x001fe400078ec0ff */
[----:B------:R-:W-:-:S02]  /*0070*/  SHF.R.U32.HI R4, RZ, 0x6, R0 ;  /* 0x00000006ff047819 */ /* 0x000fc40000011600 */
[----:B-1----:R-:W-:Y:S02]  /*0080*/  LEA R3, R3, R28, 0x6 ;  /* 0x0000001c03037211 */ /* 0x002fe400078e30ff */
[----:B------:R-:W-:Y:S01]  /*0090*/  SGXT.U32 R4, R4, 0x1 ;  /* 0x000000010404781a */ /* 0x000fe20000000000 */
[----:B--2---:R-:W-:Y:S02]  /*00a0*/  IMAD R5, R2, c[0x0][0x190], RZ ;  /* 0x0000640002057a24 */ /* 0x004fe400078e02ff */
[----:B------:R-:W-:Y:S02]  /*00b0*/  IMAD R7, R3, c[0x0][0x194], RZ ;  /* 0x0000650003077a24 */ /* 0x000fe400078e02ff */
[----:B------:R-:W-:Y:S01]  /*00c0*/  IMAD R10, R4, c[0x0][0x198], RZ ;  /* 0x00006600040a7a24 */ /* 0x000fe200078e02ff */
[----:B------:R-:W-:Y:S01]  /*00d0*/  SHF.L.U32 R6, R5, 0x1, RZ ;  /* 0x0000000105067819 */ /* 0x000fe200000006ff */
[----:B------:R-:W-:Y:S02]  /*00e0*/  IMAD.SHL.U32 R9, R7, 0x2, RZ ;  /* 0x0000000207097824 */ /* 0x000fe400078e00ff */
[----:B------:R-:W-:Y:S01]  /*00f0*/  IMAD.HI R5, R5, 0x2, RZ ;  /* 0x0000000205057827 */ /* 0x000fe200078e02ff */
[----:B------:R-:W-:-:S02]  /*0100*/  LEA R11, R26, R10, 0x1 ;  /* 0x0000000a1a0b7211 */ /* 0x000fc400078e08ff */
[----:B------:R-:W-:Y:S01]  /*0110*/  IADD3 R20, P0, P1, R9, c[0x0][0x160], R6 ;  /* 0x0000580009147a10 */ /* 0x000fe2000791e006 */
[----:B------:R-:W-:Y:S01]  /*0120*/  IMAD.HI R8, R7, 0x2, RZ ;  /* 0x0000000207087827 */ /* 0x000fe200078e02ff */
[----:B------:R-:W-:-:S04]  /*0130*/  LEA R12, R26, R11, 0x1 ;  /* 0x0000000b1a0c7211 */ /* 0x000fc800078e08ff */
[----:B------:R-:W-:Y:S02]  /*0140*/  IADD3.X R24, R8, c[0x0][0x164], R5, P0, P1 ;  /* 0x0000590008187a10 */ /* 0x000fe400007e2405 */
[----:B------:R-:W-:Y:S02]  /*0150*/  LEA R6, P0, R10, R20, 0x1 ;  /* 0x000000140a067211 */ /* 0x000fe400078008ff */
[----:B------:R-:W-:Y:S02]  /*0160*/  LEA R5, R26, R12, 0x1 ;  /* 0x0000000c1a057211 */ /* 0x000fe400078e08ff */
[----:B------:R-:W-:Y:S02]  /*0170*/  LEA R8, P1, R11, R20, 0x1 ;  /* 0x000000140b087211 */ /* 0x000fe400078208ff */
[----:B------:R-:W-:Y:S02]  /*0180*/  LEA.HI.X.SX32 R7, R10, R24, 0x1, P0 ;  /* 0x000000180a077211 */ /* 0x000fe400000f0eff */
[----:B------:R-:W-:-:S02]  /*0190*/  LEA R10, P0, R12, R20, 0x1 ;  /* 0x000000140c0a7211 */ /* 0x000fc400078008ff */
[----:B------:R-:W-:Y:S01]  /*01a0*/  LEA R13, R26, R5, 0x1 ;  /* 0x000000051a0d7211 */ /* 0x000fe200078e08ff */
[----:B------:R0:W2:Y:S01]  /*01b0*/  LDG.E.U16 R22, [R6.64] ;  /* 0x0000000406167981 */ /* 0x0000a2000c1e1500 */
[-C--:B------:R-:W-:Y:S02]  /*01c0*/  LEA.HI.X.SX32 R9, R11, R24.reuse, 0x1, P1 ;  /* 0x000000180b097211 */ /* 0x080fe400008f0eff */
[----:B------:R-:W-:Y:S01]  /*01d0*/  LEA.HI.X.SX32 R11, R12, R24, 0x1, P0 ;  /* 0x000000180c0b7211 */ /* 0x000fe200000f0eff */
[----:B------:R-:W-:Y:S01]  /*01e0*/  IMAD R17, R26, 0x2, R13 ;  /* 0x000000021a117824 */ /* 0x000fe200078e020d */
[C---:B------:R-:W-:Y:S02]  /*01f0*/  LEA R14, P0, R13.reuse, R20, 0x1 ;  /* 0x000000140d0e7211 */ /* 0x040fe400078008ff */
[----:B------:R1:W3:Y:S02]  /*0200*/  LDG.E.U16 R9, [R8.64] ;  /* 0x0000000408097981 */ /* 0x0002e4000c1e1500 */
[----:B------:R-:W-:-:S02]  /*0210*/  LEA.HI.X.SX32 R15, R13, R24, 0x1, P0 ;  /* 0x000000180d0f7211 */ /* 0x000fc400000f0eff */
[C---:B------:R-:W-:Y:S01]  /*0220*/  LEA R13, R26.reuse, R17, 0x1 ;  /* 0x000000111a0d7211 */ /* 0x040fe200078e08ff */
[----:B------:R4:W5:Y:S01]  /*0230*/  LDG.E.U16 R10, [R10.64] ;  /* 0x000000040a0a7981 */ /* 0x000962000c1e1500 */
[-C--:B------:R-:W-:Y:S02]  /*0240*/  LEA R16, P1, R17, R20.reuse, 0x1 ;  /* 0x0000001411107211 */ /* 0x080fe400078208ff */
[----:B0-----:R-:W-:Y:S01]  /*0250*/  LEA R6, R26, R13, 0x1 ;  /* 0x0000000d1a067211 */ /* 0x001fe200078e08ff */
[----:B------:R-:W3:Y:S01]  /*0260*/  LDG.E.U16 R14, [R14.64] ;  /* 0x000000040e0e7981 */ /* 0x000ee2000c1e1500 */
[-C--:B------:R-:W-:Y:S02]  /*0270*/  LEA R12, P0, R5, R20.reuse, 0x1 ;  /* 0x00000014050c7211 */ /* 0x080fe400078008ff */
[----:B------:R-:W-:Y:S02]  /*0280*/  LEA R18, P2, R13, R20, 0x1 ;  /* 0x000000140d127211 */ /* 0x000fe400078408ff */
[----:B------:R-:W-:-:S02]  /*0290*/  LEA.HI.X.SX32 R17, R17, R24, 0x1, P1 ;  /* 0x0000001811117211 */ /* 0x000fc400008f0eff */
[C---:B------:R-:W-:Y:S02]  /*02a0*/  LEA R20, P1, R6.reuse, R20, 0x1 ;  /* 0x0000001406147211 */ /* 0x040fe400078208ff */
[-C--:B------:R-:W-:Y:S02]  /*02b0*/  LEA.HI.X.SX32 R19, R13, R24.reuse, 0x1, P2 ;  /* 0x000000180d137211 */ /* 0x080fe400010f0eff */
[-C--:B------:R-:W-:Y:S01]  /*02c0*/  LEA.HI.X.SX32 R13, R5, R24.reuse, 0x1, P0 ;  /* 0x00000018050d7211 */ /* 0x080fe200000f0eff */
[----:B------:R-:W5:Y:S01]  /*02d0*/  LDG.E.U16 R17, [R16.64] ;  /* 0x0000000410117981 */ /* 0x000f62000c1e1500 */
[----:B------:R-:W-:-:S03]  /*02e0*/  LEA.HI.X.SX32 R21, R6, R24, 0x1, P1 ;  /* 0x0000001806157211 */ /* 0x000fc600008f0eff */
[----:B------:R0:W5:Y:S04]  /*02f0*/  LDG.E.U16 R18, [R18.64] ;  /* 0x0000000412127981 */ /* 0x000168000c1e1500 */
[----:B------:R0:W5:Y:S04]  /*0300*/  LDG.E.U16 R13, [R12.64] ;  /* 0x000000040c0d7981 */ /* 0x000168000c1e1500 */
[----:B------:R-:W5:Y:S01]  /*0310*/  LDG.E.U16 R21, [R20.64] ;  /* 0x0000000414157981 */ /* 0x000f62000c1e1500 */
[----:B------:R-:W-:Y:S02]  /*0320*/  SHF.R.S32.HI R5, RZ, 0x6, R0 ;  /* 0x00000006ff057819 */ /* 0x000fe40000011400 */
[----:B----4-:R-:W-:-:S02]  /*0330*/  MOV R11, 0x1 ;  /* 0x00000001000b7802 */ /* 0x010fc40000000f00 */
[----:B------:R-:W-:Y:S02]  /*0340*/  SGXT R5, R5, 0x1 ;  /* 0x000000010505781a */ /* 0x000fe40000000200 */
[----:B------:R-:W-:Y:S02]  /*0350*/  SHF.L.U32 R6, R28, 0x1, RZ ;  /* 0x000000011c067819 */ /* 0x000fe400000006ff */
[----:B------:R-:W-:Y:S02]  /*0360*/  ISETP.LE.AND P0, PT, R11, c[0x0][0x1d0], PT ;  /* 0x000074000b007a0c */ /* 0x000fe40003f03270 */
[----:B------:R-:W-:-:S04]  /*0370*/  LOP3.LUT R5, R6, 0x90, R5, 0x78, !PT ;  /* 0x0000009006057812 */ /* 0x000fc800078e7805 */
[C---:B------:R-:W-:Y:S02]  /*0380*/  LOP3.LUT R6, R5.reuse, 0x20, RZ, 0x3c, !PT ;  /* 0x0000002005067812 */ /* 0x040fe400078e3cff */
[C---:B------:R-:W-:Y:S02]  /*0390*/  LOP3.LUT R7, R5.reuse, 0x40, RZ, 0x3c, !PT ;  /* 0x0000004005077812 */ /* 0x040fe400078e3cff */
[----:B-1----:R-:W-:Y:S01]  /*03a0*/  LOP3.LUT R8, R5, 0x60, RZ, 0x3c, !PT ;  /* 0x0000006005087812 */ /* 0x002fe200078e3cff */
[----:B------:R-:W-:Y:S01]  /*03b0*/  IMAD.MOV.U32 R72, RZ, RZ, -0x800000 ;  /* 0xff800000ff487424 */ /* 0x000fe200078e00ff */
[----:B0-----:R-:W-:Y:S01]  /*03c0*/  MOV R12, 0x3f800000 ;  /* 0x3f800000000c7802 */ /* 0x001fe20000000f00 */
[----:B------:R-:W-:Y:S01]  /*03d0*/  CS2R R24, SRZ ;  /* 0x0000000000187805 */ /* 0x000fe2000001ff00 */
[----:B------:R-:W-:Y:S01]  /*03e0*/  MOV R19, 0x3f800000 ;  /* 0x3f80000000137802 */ /* 0x000fe20000000f00 */
[----:B------:R-:W-:Y:S01]  /*03f0*/  CS2R R26, SRZ ;  /* 0x00000000001a7805 */ /* 0x000fe2000001ff00 */
[----:B------:R-:W-:Y:S01]  /*0400*/  MOV R48, 0xff800000 ;  /* 0xff80000000307802 */ /* 0x000fe20000000f00 */
[----:B--2---:R0:W-:Y:S02]  /*0410*/  STS.U16 [R5], R22 ;  /* 0x0000001605007388 */ /* 0x0041e40000000400 */
[----:B0-----:R-:W-:-:S02]  /*0420*/  CS2R R22, SRZ ;  /* 0x0000000000167805 */ /* 0x001fc4000001ff00 */
[----:B---3--:R0:W-:Y:S04]  /*0430*/  STS.U16 [R5+0x400], R14 ;  /* 0x0004000e05007388 */ /* 0x0081e80000000400 */
[----:B------:R-:W-:Y:S04]  /*0440*/  STS.U16 [R6+0x100], R9 ;  /* 0x0001000906007388 */ /* 0x000fe80000000400 */
[----:B-----5:R-:W-:Y:S01]  /*0450*/  STS.U16 [R6+0x500], R17 ;  /* 0x0005001106007388 */ /* 0x020fe20000000400 */
[----:B0-----:R-:W-:-:S03]  /*0460*/  SHF.L.U32 R14, R0, 0x1, RZ ;  /* 0x00000001000e7819 */ /* 0x001fc600000006ff */
[----:B------:R-:W-:Y:S04]  /*0470*/  STS.U16 [R7+0x200], R10 ;  /* 0x0002000a07007388 */ /* 0x000fe80000000400 */
[----:B------:R-:W-:Y:S04]  /*0480*/  STS.U16 [R7+0x600], R18 ;  /* 0x0006001207007388 */ /* 0x000fe80000000400 */
[----:B------:R0:W-:Y:S04]  /*0490*/  STS.U16 [R8+0x300], R13 ;  /* 0x0003000d08007388 */ /* 0x0001e80000000400 */
[----:B------:R1:W-:Y:S01]  /*04a0*/  STS.U16 [R8+0x700], R21 ;  /* 0x0007001508007388 */ /* 0x0003e20000000400 */
[----:B0-----:R-:W-:Y:S01]  /*04b0*/  LOP3.LUT R13, R0, 0x7, RZ, 0xc0, !PT ;  /* 0x00000007000d7812 */ /* 0x001fe200078ec0ff */
[----:B-1----:R-:W-:Y:S01]  /*04c0*/  CS2R R20, SRZ ;  /* 0x0000000000147805 */ /* 0x002fe2000001ff00 */
[----:B------:R-:W-:Y:S05]  /*04d0*/  @!P0 BRA `(.L_x_0) ;  /* 0x00001a7000008947 */ /* 0x000fea0003800000 */
[----:B------:R-:W-:Y:S01]  /*04e0*/  IMAD R28, R28, c[0x0][0x1b4], RZ ;  /* 0x00006d001c1c7a24 */ /* 0x000fe200078e02ff */
[----:B------:R-:W-:Y:S01]  /*04f0*/  LOP3.LUT R11, R0, 0xf, RZ, 0xc0, !PT ;  /* 0x0000000f000b7812 */ /* 0x000fe200078ec0ff */
[----:B------:R-:W-:Y:S01]  /*0500*/  IMAD R10, R2, c[0x0][0x1b0], RZ ;  /* 0x00006c00020a7a24 */ /* 0x000fe200078e02ff */
[----:B------:R-:W-:Y:S01]  /*0510*/  SHF.L.U32 R21, R13, 0x4, RZ ;  /* 0x000000040d157819 */ /* 0x000fe200000006ff */
[----:B------:R-:W-:Y:S01]  /*0520*/  IMAD.SHL.U32 R15, R28, 0x2, RZ ;  /* 0x000000021c0f7824 */ /* 0x000fe200078e00ff */
[----:B------:R-:W-:Y:S01]  /*0530*/  MOV R25, c[0x0][0x1b8] ;  /* 0x00006e0000197a02 */ /* 0x000fe20000000f00 */
[----:B------:R-:W-:Y:S01]  /*0540*/  IMAD R9, R2, c[0x0][0x1a0], RZ ;  /* 0x0000680002097a24 */ /* 0x000fe200078e02ff */
[----:B------:R-:W-:Y:S01]  /*0550*/  SHF.L.U32 R12, R10, 0x1, RZ ;  /* 0x000000010a0c7819 */ /* 0x000fe200000006ff */
[----:B------:R-:W-:Y:S01]  /*0560*/  IMAD R11, R11, c[0x0][0x1a8], RZ ;  /* 0x00006a000b0b7a24 */ /* 0x000fe200078e02ff */
[----:B------:R-:W-:Y:S01]  /*0570*/  SHF.R.S32.HI R19, RZ, 0x2, R0 ;  /* 0x00000002ff137819 */ /* 0x000fe20000011400 */
[----:B------:R-:W-:Y:S01]  /*0580*/  IMAD.HI R17, R28, 0x2, RZ ;  /* 0x000000021c117827 */ /* 0x000fe200078e02ff */
[----:B------:R-:W-:Y:S01]  /*0590*/  IADD3 R71, P0, P1, R15, c[0x0][0x170], R12 ;  /* 0x00005c000f477a10 */ /* 0x000fe2000791e00c */
[----:B------:R-:W-:Y:S01]  /*05a0*/  CS2R R26, SRZ ;  /* 0x00000000001a7805 */ /* 0x000fe2000001ff00 */
[----:B------:R-:W-:Y:S01]  /*05b0*/  SHF.L.U32 R15, R11, 0x1, RZ ;  /* 0x000000010b0f7819 */ /* 0x000fe200000006ff */
[----:B------:R-:W-:Y:S01]  /*05c0*/  IMAD.HI R16, R10, 0x2, RZ ;  /* 0x000000020a107827 */ /* 0x000fe200078e02ff */
[----:B------:R-:W-:-:S02]  /*05d0*/  SHF.L.U32 R10, R9, 0x1, RZ ;  /* 0x00000001090a7819 */ /* 0x000fc400000006ff */
[----:B------:R-:W-:Y:S01]  /*05e0*/  LOP3.LUT R12, R0, 0x10, RZ, 0xc0, !PT ;  /* 0x00000010000c7812 */ /* 0x000fe200078ec0ff */
[----:B------:R-:W-:Y:S01]  /*05f0*/  IMAD.HI R9, R9, 0x2, RZ ;  /* 0x0000000209097827 */ /* 0x000fe200078e02ff */
[----:B------:R-:W-:Y:S02]  /*0600*/  IADD3.X R23, R17, c[0x0][0x174], R16, P0, P1 ;  /* 0x00005d0011177a10 */ /* 0x000fe400007e2410 */
[----:B------:R-:W-:Y:S01]  /*0610*/  IADD3 R86, P0, P1, R15, c[0x0][0x168], R10 ;  /* 0x00005a000f567a10 */ /* 0x000fe2000791e00a */
[----:B------:R-:W-:Y:S01]  /*0620*/  IMAD.HI R10, R11, 0x2, RZ ;  /* 0x000000020b0a7827 */ /* 0x000fe200078e02ff */
[----:B------:R-:W-:Y:S02]  /*0630*/  SHF.L.U32 R15, R12, 0x6, RZ ;  /* 0x000000060c0f7819 */ /* 0x000fe400000006ff */
[----:B------:R-:W-:Y:S01]  /*0640*/  LOP3.LUT R17, R21, 0x60, R0, 0x78, !PT ;  /* 0x0000006015117812 */ /* 0x000fe200078e7800 */
[----:B------:R-:W-:Y:S01]  /*0650*/  IMAD R11, R4, c[0x0][0x1b8], RZ ;  /* 0x00006e00040b7a24 */ /* 0x000fe200078e02ff */
[----:B------:R-:W-:Y:S01]  /*0660*/  SGXT R19, R19, 0x1 ;  /* 0x000000011313781a */ /* 0x000fe20000000200 */
[----:B------:R-:W-:Y:S01]  /*0670*/  IMAD R20, R12, -0x30, R15 ;  /* 0xffffffd00c147824 */ /* 0x000fe200078e020f */
[----:B------:R-:W-:Y:S01]  /*0680*/  LOP3.LUT R16, R17, 0x10, R14, 0x78, !PT ;  /* 0x0000001011107812 */ /* 0x000fe200078e780e */
[----:B------:R-:W-:Y:S01]  /*0690*/  IMAD.SHL.U32 R18, R0, 0x20, RZ ;  /* 0x0000002000127824 */ /* 0x000fe200078e00ff */
[----:B------:R-:W-:Y:S01]  /*06a0*/  LEA R12, R25, R11, 0x1 ;  /* 0x0000000b190c7211 */ /* 0x000fe200078e08ff */
[----:B------:R-:W-:Y:S01]  /*06b0*/  IMAD.MOV.U32 R101, RZ, RZ, -0x800000 ;  /* 0xff800000ff657424 */ /* 0x000fe200078e00ff */
[----:B------:R-:W-:-:S02]  /*06c0*/  IADD3.X R22, R10, c[0x0][0x16c], R9, P0, P1 ;  /* 0x00005b000a167a10 */ /* 0x000fc400007e2409 */
[----:B------:R-:W-:Y:S02]  /*06d0*/  SHF.R.U32.HI R9, RZ, 0x4, R0 ;  /* 0x00000004ff097819 */ /* 0x000fe40000011600 */
[----:B------:R-:W-:Y:S01]  /*06e0*/  IADD3 R28, R15, R16, RZ ;  /* 0x000000100f1c7210 */ /* 0x000fe20007ffe0ff */
[----:B------:R-:W-:Y:S01]  /*06f0*/  IMAD R16, R25, 0x2, R12 ;  /* 0x0000000219107824 */ /* 0x000fe200078e020c */
[----:B------:R-:W-:Y:S02]  /*0700*/  LOP3.LUT R19, R19, 0x90, RZ, 0xc0, !PT ;  /* 0x0000009013137812 */ /* 0x000fe400078ec0ff */
[----:B------:R-:W-:Y:S02]  /*0710*/  SGXT.U32 R9, R9, 0x3 ;  /* 0x000000030909781a */ /* 0x000fe40000000000 */
[----:B------:R-:W-:Y:S02]  /*0720*/  LOP3.LUT R19, R19, 0x60, R18, 0xf8, !PT ;  /* 0x0000006013137812 */ /* 0x000fe400078ef812 */
[----:B------:R-:W-:Y:S01]  /*0730*/  LEA.HI R10, R0, 0x38, RZ, 0x1c ;  /* 0x00000038000a7811 */ /* 0x000fe200078fe0ff */
[----:B------:R-:W-:Y:S01]  /*0740*/  IMAD R9, R9, c[0x0][0x1a4], RZ ;  /* 0x0000690009097a24 */ /* 0x000fe200078e02ff */
[----:B------:R-:W-:-:S02]  /*0750*/  LEA R18, R25, R16, 0x1 ;  /* 0x0000001019127211 */ /* 0x000fc400078e08ff */
[----:B------:R-:W-:Y:S01]  /*0760*/  MOV R24, c[0x0][0x1a4] ;  /* 0x0000690000187a02 */ /* 0x000fe20000000f00 */
[----:B------:R-:W-:Y:S01]  /*0770*/  IMAD R17, R10, c[0x0][0x1a4], RZ ;  /* 0x000069000a117a24 */ /* 0x000fe200078e02ff */
[----:B------:R-:W-:Y:S02]  /*0780*/  LOP3.LUT R15, R19, 0x10, R14, 0x78, !PT ;  /* 0x00000010130f7812 */ /* 0x000fe400078e780e */
[----:B------:R-:W-:Y:S01]  /*0790*/  LEA R19, R25, R18, 0x1 ;  /* 0x0000001219137211 */ /* 0x000fe200078e08ff */
[----:B------:R-:W-:Y:S01]  /*07a0*/  IMAD R10, R24, 0x8, R9 ;  /* 0x00000008180a7824 */ /* 0x000fe200078e0209 */
[-C--:B------:R-:W-:Y:S02]  /*07b0*/  LEA R80, P0, R11, R71.reuse, 0x1 ;  /* 0x000000470b507211 */ /* 0x080fe400078008ff */
[----:B------:R-:W-:Y:S02]  /*07c0*/  IADD3 R15, R15, R20, RZ ;  /* 0x000000140f0f7210 */ /* 0x000fe40007ffe0ff */
[----:B------:R-:W-:-:S02]  /*07d0*/  LEA R76, P2, R16, R71, 0x1 ;  /* 0x00000047104c7211 */ /* 0x000fc400078408ff */
[----:B------:R-:W-:Y:S02]  /*07e0*/  LEA R20, R25, R19, 0x1 ;  /* 0x0000001319147211 */ /* 0x000fe400078e08ff */
[----:B------:R-:W-:Y:S02]  /*07f0*/  LEA.HI.X.SX32 R81, R11, R23, 0x1, P0 ;  /* 0x000000170b517211 */ /* 0x000fe400000f0eff */
[-C--:B------:R-:W-:Y:S02]  /*0800*/  LEA R74, P0, R18, R71.reuse, 0x1 ;  /* 0x00000047124a7211 */ /* 0x080fe400078008ff */
[----:B------:R-:W-:Y:S02]  /*0810*/  LEA R78, P1, R12, R71, 0x1 ;  /* 0x000000470c4e7211 */ /* 0x000fe400078208ff */
[----:B------:R-:W-:Y:S02]  /*0820*/  LEA.HI.X.SX32 R77, R16, R23, 0x1, P2 ;  /* 0x00000017104d7211 */ /* 0x000fe400010f0eff */
[----:B------:R-:W-:-:S02]  /*0830*/  LEA R11, R24, R10, 0x3 ;  /* 0x0000000a180b7211 */ /* 0x000fc400078e18ff */
[----:B------:R-:W-:Y:S02]  /*0840*/  LEA R16, R25, R20, 0x1 ;  /* 0x0000001419107211 */ /* 0x000fe400078e08ff */
[-C--:B------:R-:W-:Y:S02]  /*0850*/  LEA.HI.X.SX32 R75, R18, R23.reuse, 0x1, P0 ;  /* 0x00000017124b7211 */ /* 0x080fe400000f0eff */
[----:B------:R-:W-:Y:S01]  /*0860*/  LEA.HI.X.SX32 R79, R12, R23, 0x1, P1 ;  /* 0x000000170c4f7211 */ /* 0x000fe200008f0eff */
[----:B------:R-:W-:Y:S01]  /*0870*/  IMAD R12, R24, 0x8, R11 ;  /* 0x00000008180c7824 */ /* 0x000fe200078e020b */
[-C--:B------:R-:W-:Y:S02]  /*0880*/  LEA R64, P0, R19, R71.reuse, 0x1 ;  /* 0x0000004713407211 */ /* 0x080fe400078008ff */
[-C--:B------:R-:W-:Y:S02]  /*0890*/  LEA R68, P2, R16, R71.reuse, 0x1 ;  /* 0x0000004710447211 */ /* 0x080fe400078408ff */
[----:B------:R-:W-:-:S02]  /*08a0*/  LEA R66, P1, R20, R71, 0x1 ;  /* 0x0000004714427211 */ /* 0x000fc400078208ff */
[-C--:B------:R-:W-:Y:S02]  /*08b0*/  LEA.HI.X.SX32 R65, R19, R23.reuse, 0x1, P0 ;  /* 0x0000001713417211 */ /* 0x080fe400000f0eff */
[----:B------:R-:W-:Y:S02]  /*08c0*/  LEA R18, R25, R16, 0x1 ;  /* 0x0000001019127211 */ /* 0x000fe400078e08ff */
[-C--:B------:R-:W-:Y:S02]  /*08d0*/  LEA.HI.X.SX32 R69, R16, R23.reuse, 0x1, P2 ;  /* 0x0000001710457211 */ /* 0x080fe400010f0eff */
[----:B------:R-:W-:Y:S02]  /*08e0*/  LEA R110, P0, R9, R86, 0x1 ;  /* 0x00000056096e7211 */ /* 0x000fe400078008ff */
[----:B------:R-:W-:Y:S02]  /*08f0*/  LEA R16, R24, R12, 0x3 ;  /* 0x0000000c18107211 */ /* 0x000fe400078e18ff */
[----:B------:R-:W-:-:S02]  /*0900*/  LEA.HI.X.SX32 R67, R20, R23, 0x1, P1 ;  /* 0x0000001714437211 */ /* 0x000fc400008f0eff */
[----:B------:R-:W-:Y:S02]  /*0910*/  LEA R108, P1, R10, R86, 0x1 ;  /* 0x000000560a6c7211 */ /* 0x000fe400078208ff */
[----:B------:R-:W-:Y:S02]  /*0920*/  LEA.HI.X.SX32 R111, R9, R22, 0x1, P0 ;  /* 0x00000016096f7211 */ /* 0x000fe400000f0eff */
[----:B------:R-:W-:Y:S02]  /*0930*/  LEA R82, P2, R17, R86, 0x1 ;  /* 0x0000005611527211 */ /* 0x000fe400078408ff */
[----:B------:R-:W-:Y:S02]  /*0940*/  LEA R9, R24, R16, 0x3 ;  /* 0x0000001018097211 */ /* 0x000fe400078e18ff */
[----:B------:R-:W-:Y:S02]  /*0950*/  LEA R106, P0, R11, R86, 0x1 ;  /* 0x000000560b6a7211 */ /* 0x000fe400078008ff */
[----:B------:R-:W-:-:S02]  /*0960*/  LEA R70, P3, R18, R71, 0x1 ;  /* 0x0000004712467211 */ /* 0x000fc400078608ff */
[-C--:B------:R-:W-:Y:S02]  /*0970*/  LEA.HI.X.SX32 R109, R10, R22.reuse, 0x1, P1 ;  /* 0x000000160a6d7211 */ /* 0x080fe400008f0eff */
[-C--:B------:R-:W-:Y:S02]  /*0980*/  LEA.HI.X.SX32 R83, R17, R22.reuse, 0x1, P2 ;  /* 0x0000001611537211 */ /* 0x080fe400010f0eff */
[----:B------:R-:W-:Y:S02]  /*0990*/  LEA R10, R24, R9, 0x3 ;  /* 0x00000009180a7211 */ /* 0x000fe400078e18ff */
[----:B------:R-:W-:Y:S01]  /*09a0*/  LEA R17, R13, R21, 0x7 ;  /* 0x000000150d117211 */ /* 0x000fe200078e38ff */
[----:B------:R-:W-:Y:S01]  /*09b0*/  CS2R R24, SRZ ;  /* 0x0000000000187805 */ /* 0x000fe2000001ff00 */
[----:B------:R-:W-:Y:S01]  /*09c0*/  LEA.HI.X.SX32 R107, R11, R22, 0x1, P0 ;  /* 0x000000160b6b7211 */ /* 0x000fe200000f0eff */
[----:B------:R-:W-:Y:S01]  /*09d0*/  IMAD.MOV.U32 R11, RZ, RZ, RZ ;  /* 0x000000ffff0b7224 */ /* 0x000fe200078e00ff */
[----:B------:R-:W-:Y:S01]  /*09e0*/  LEA.HI.X.SX32 R71, R18, R23, 0x1, P3 ;  /* 0x0000001712477211 */ /* 0x000fe200018f0eff */
[----:B------:R-:W-:Y:S01]  /*09f0*/  CS2R R20, SRZ ;  /* 0x0000000000147805 */ /* 0x000fe2000001ff00 */
[----:B------:R-:W-:-:S02]  /*0a00*/  LEA R92, P0, R12, R86, 0x1 ;  /* 0x000000560c5c7211 */ /* 0x000fc400078008ff */
[-C--:B------:R-:W-:Y:S02]  /*0a10*/  LEA R90, P1, R16, R86.reuse, 0x1 ;  /* 0x00000056105a7211 */ /* 0x080fe400078208ff */
[-C--:B------:R-:W-:Y:S02]  /*0a20*/  LEA R88, P2, R9, R86.reuse, 0x1 ;  /* 0x0000005609587211 */ /* 0x080fe400078408ff */
[----:B------:R-:W-:Y:S02]  /*0a30*/  LEA R86, P3, R10, R86, 0x1 ;  /* 0x000000560a567211 */ /* 0x000fe400078608ff */
[----:B------:R-:W-:Y:S02]  /*0a40*/  LOP3.LUT R17, R17, 0x30, R14, 0x78, !PT ;  /* 0x0000003011117812 */ /* 0x000fe400078e780e */
[-C--:B------:R-:W-:Y:S02]  /*0a50*/  LEA.HI.X.SX32 R93, R12, R22.reuse, 0x1, P0 ;  /* 0x000000160c5d7211 */ /* 0x080fe400000f0eff */
[----:B------:R-:W-:-:S02]  /*0a60*/  LEA.HI.X.SX32 R91, R16, R22, 0x1, P1 ;  /* 0x00000016105b7211 */ /* 0x000fc400008f0eff */
[-C--:B------:R-:W-:Y:S02]  /*0a70*/  LEA.HI.X.SX32 R89, R9, R22.reuse, 0x1, P2 ;  /* 0x0000001609597211 */ /* 0x080fe400010f0eff */
[----:B------:R-:W-:Y:S02]  /*0a80*/  LEA.HI.X.SX32 R87, R10, R22, 0x1, P3 ;  /* 0x000000160a577211 */ /* 0x000fe400018f0eff */
[----:B------:R-:W-:Y:S01]  /*0a90*/  MOV R12, 0x3f800000 ;  /* 0x3f800000000c7802 */ /* 0x000fe20000000f00 */
[----:B------:R-:W-:Y:S01]  /*0aa0*/  CS2R R22, SRZ ;  /* 0x0000000000167805 */ /* 0x000fe2000001ff00 */
[----:B------:R-:W-:Y:S02]  /*0ab0*/  MOV R16, RZ ;  /* 0x000000ff00107202 */ /* 0x000fe40000000f00 */
[----:B------:R-:W-:Y:S02]  /*0ac0*/  MOV R9, RZ ;  /* 0x000000ff00097202 */ /* 0x000fe40000000f00 */
[----:B------:R-:W-:-:S02]  /*0ad0*/  MOV R95, 0xff800000 ;  /* 0xff800000005f7802 */ /* 0x000fc40000000f00 */
[----:B------:R-:W-:Y:S02]  /*0ae0*/  MOV R19, 0x3f800000 ;  /* 0x3f80000000137802 */ /* 0x000fe40000000f00 */
[----:B------:R-:W-:Y:S02]  /*0af0*/  LOP3.LUT R18, R17, 0x40, RZ, 0x3c, !PT ;  /* 0x0000004011127812 */ /* 0x000fe400078e3cff */
[----:B------:R-:W-:Y:S02]  /*0b00*/  LEA R10, R13, R28, 0x7 ;  /* 0x0000001c0d0a7211 */ /* 0x000fe400078e38ff */
.L_x_1:
[----:B------:R-:W-:-:S04]  /*0b10*/  IMAD.WIDE R32, R16, 0x2, R106 ;  /* 0x0000000210207825 */ /* 0x000fc800078e026a */
[C---:B------:R-:W-:Y:S02]  /*0b20*/  IMAD.WIDE R34, R16.reuse, 0x2, R92 ;  /* 0x0000000210227825 */ /* 0x040fe400078e025c */
[----:B------:R-:W2:Y:S02]  /*0b30*/  LDG.E.U16 R32, [R32.64] ;  /* 0x0000000420207981 */ /* 0x000ea4000c1e1500 */
[C---:B------:R-:W-:Y:S02]  /*0b40*/  IMAD.WIDE R28, R16.reuse, 0x2, R110 ;  /* 0x00000002101c7825 */ /* 0x040fe400078e026e */
[----:B------:R-:W3:Y:S02]  /*0b50*/  LDG.E.U16 R34, [R34.64] ;  /* 0x0000000422227981 */ /* 0x000ee4000c1e1500 */
[C---:B------:R-:W-:Y:S02]  /*0b60*/  IMAD.WIDE R30, R16.reuse, 0x2, R108 ;  /* 0x00000002101e7825 */ /* 0x040fe400078e026c */
[----:B------:R-:W4:Y:S02]  /*0b70*/  LDG.E.U16 R44, [R28.64] ;  /* 0x000000041c2c7981 */ /* 0x000f24000c1e1500 */
[----:B------:R-:W-:-:S02]  /*0b80*/  IMAD.WIDE R36, R16, 0x2, R90 ;  /* 0x0000000210247825 */ /* 0x000fc400078e025a */
[----:B------:R-:W5:Y:S02]  /*0b90*/  LDG.E.U16 R46, [R30.64] ;  /* 0x000000041e2e7981 */ /* 0x000f64000c1e1500 */
[C---:B------:R-:W-:Y:S02]  /*0ba0*/  IMAD.WIDE R38, R16.reuse, 0x2, R88 ;  /* 0x0000000210267825 */ /* 0x040fe400078e0258 */
[----:B------:R0:W5:Y:S02]  /*0bb0*/  LDG.E.U16 R52, [R36.64] ;  /* 0x0000000424347981 */ /* 0x000164000c1e1500 */
[C---:B------:R-:W-:Y:S02]  /*0bc0*/  IMAD.WIDE R40, R16.reuse, 0x2, R86 ;  /* 0x0000000210287825 */ /* 0x040fe400078e0256 */
[----:B------:R1:W5:Y:S02]  /*0bd0*/  LDG.E.U16 R54, [R38.64] ;  /* 0x0000000426367981 */ /* 0x000364000c1e1500 */
[----:B------:R-:W-:-:S02]  /*0be0*/  IMAD.WIDE R42, R16, 0x2, R82 ;  /* 0x00000002102a7825 */ /* 0x000fc400078e0252 */
[----:B------:R-:W5:Y:S04]  /*0bf0*/  LDG.E.U16 R60, [R40.64] ;  /* 0x00000004283c7981 */ /* 0x000f68000c1e1500 */
[----:B------:R-:W5:Y:S04]  /*0c00*/  LDG.E.U16 R62, [R42.64] ;  /* 0x000000042a3e7981 */ /* 0x000f68000c1e1500 */
[----:B------:R-:W-:Y:S01]  /*0c10*/  BAR.SYNC.DEFER_BLOCKING 0x0 ;  /* 0x0000000000007b1d */ /* 0x000fe20000010000 */
[----:B0-----:R-:W-:-:S04]  /*0c20*/  IMAD.WIDE R36, R9, 0x2, R80 ;  /* 0x0000000209247825 */ /* 0x001fc800078e0250 */
[----:B-1----:R-:W-:-:S04]  /*0c30*/  IMAD.WIDE R38, R9, 0x2, R78 ;  /* 0x0000000209267825 */ /* 0x002fc800078e024e */
[C---:B------:R-:W-:Y:S01]  /*0c40*/  IMAD.WIDE R72, R9.reuse, 0x2, R68 ;  /* 0x0000000209487825 */ /* 0x040fe200078e0244 */
[----:B--2---:R-:W-:Y:S04]  /*0c50*/  STS.U16 [R5+0xa00], R32 ;  /* 0x000a002005007388 */ /* 0x004fe80000000400 */
[----:B---3--:R-:W-:Y:S04]  /*0c60*/  STS.U16 [R5+0xb00], R34 ;  /* 0x000b002205007388 */ /* 0x008fe80000000400 */
[----:B----4-:R-:W-:Y:S04]  /*0c70*/  STS.U16 [R5+0x800], R44 ;  /* 0x0008002c05007388 */ /* 0x010fe80000000400 */
[----:B-----5:R-:W-:Y:S04]  /*0c80*/  STS.U16 [R5+0x900], R46 ;  /* 0x0009002e05007388 */ /* 0x020fe80000000400 */
[----:B------:R0:W-:Y:S04]  /*0c90*/  STS.U16 [R5+0xc00], R52 ;  /* 0x000c003405007388 */ /* 0x0001e80000000400 */
[----:B------:R1:W-:Y:S04]  /*0ca0*/  STS.U16 [R5+0xd00], R54 ;  /* 0x000d003605007388 */ /* 0x0003e80000000400 */
[----:B------:R-:W-:Y:S04]  /*0cb0*/  STS.U16 [R5+0xe00], R60 ;  /* 0x000e003c05007388 */ /* 0x000fe80000000400 */
[----:B------:R2:W-:Y:S04]  /*0cc0*/  STS.U16 [R5+0xf00], R62 ;  /* 0x000f003e05007388 */ /* 0x0005e80000000400 */
[----:B------:R-:W-:Y:S01]  /*0cd0*/  BAR.SYNC.DEFER_BLOCKING 0x0 ;  /* 0x0000000000007b1d */ /* 0x000fe20000010000 */
[----:B0-----:R-:W-:-:S04]  /*0ce0*/  IMAD.WIDE R52, R9, 0x2, R64 ;  /* 0x0000000209347825 */ /* 0x001fc800078e0240 */
[----:B-1----:R-:W-:-:S04]  /*0cf0*/  IMAD.WIDE R54, R9, 0x2, R66 ;  /* 0x0000000209367825 */ /* 0x002fc800078e0242 */
[----:B------:R-:W-:-:S04]  /*0d00*/  IMAD.WIDE R44, R9, 0x2, R76 ;  /* 0x00000002092c7825 */ /* 0x000fc800078e024c */
[----:B--2---:R-:W-:-:S04]  /*0d10*/  IMAD.WIDE R62, R9, 0x2, R74 ;  /* 0x00000002093e7825 */ /* 0x004fc800078e024a */
[----:B------:R-:W-:Y:S01]  /*0d20*/  IMAD.WIDE R60, R9, 0x2, R70 ;  /* 0x00000002093c7825 */ /* 0x000fe200078e0246 */
[----:B------:R0:W2:Y:S04]  /*0d30*/  LDG.E.U16 R96, [R36.64] ;  /* 0x0000000424607981 */ /* 0x0000a8000c1e1500 */
[----:B------:R1:W3:Y:S04]  /*0d40*/  LDG.E.U16 R98, [R52.64] ;  /* 0x0000000434627981 */ /* 0x0002e8000c1e1500 */
[----:B------:R0:W4:Y:S04]  /*0d50*/  LDG.E.U16 R97, [R38.64] ;  /* 0x0000000426617981 */ /* 0x000128000c1e1500 */
[----:B------:R1:W5:Y:S04]  /*0d60*/  LDG.E.U16 R99, [R54.64] ;  /* 0x0000000436637981 */ /* 0x000368000c1e1500 */
[----:B------:R0:W3:Y:S04]  /*0d70*/  LDG.E.U16 R94, [R44.64] ;  /* 0x000000042c5e7981 */ /* 0x0000e8000c1e1500 */
[----:B------:R0:W4:Y:S04]  /*0d80*/  LDG.E.U16 R100, [R72.64] ;  /* 0x0000000448647981 */ /* 0x000128000c1e1500 */
[----:B------:R0:W5:Y:S04]  /*0d90*/  LDG.E.U16 R105, [R62.64] ;  /* 0x000000043e697981 */ /* 0x000168000c1e1500 */
[----:B------:R0:W5:Y:S04]  /*0da0*/  LDG.E.U16 R103, [R60.64] ;  /* 0x000000043c677981 */ /* 0x000168000c1e1500 */
[----:B------:R-:W-:Y:S04]  /*0db0*/  LDSM.16.MT88.4 R28, [R10] ;  /* 0x000000000a1c783b */ /* 0x000fe80000004200 */
[----:B------:R-:W1:Y:S04]  /*0dc0*/  LDSM.16.M88.4 R40, [R15+0x800] ;  /* 0x000800000f28783b */ /* 0x000e680000000200 */
[----:B------:R-:W1:Y:S04]  /*0dd0*/  LDSM.16.M88.4 R48, [R15+0xa00] ;  /* 0x000a00000f30783b */ /* 0x000e680000000200 */
[----:B------:R-:W1:Y:S04]  /*0de0*/  LDSM.16.M88.4 R56, [R15+0xc00] ;  /* 0x000c00000f38783b */ /* 0x000e680000000200 */
[----:B0-----:R-:W0:Y:S04]  /*0df0*/  LDSM.16.M88.4 R36, [R15+0xe00] ;  /* 0x000e00000f24783b */ /* 0x001e280000000200 */
[----:B------:R-:W-:Y:S01]  /*0e00*/  BAR.SYNC.DEFER_BLOCKING 0x0 ;  /* 0x0000000000007b1d */ /* 0x000fe20000010000 */
[C---:B-1----:R-:W-:Y:S08]  /*0e10*/  HMMA.16816.F32 R32, R28.reuse, R40, RZ ;  /* 0x000000281c20723c */ /* 0x042ff000000018ff */
[C---:B------:R-:W-:Y:S08]  /*0e20*/  HMMA.16816.F32 R40, R28.reuse, R42, RZ ;  /* 0x0000002a1c28723c */ /* 0x040ff000000018ff */
[C---:B------:R-:W-:Y:S08]  /*0e30*/  HMMA.16816.F32 R44, R28.reuse, R48, RZ ;  /* 0x000000301c2c723c */ /* 0x040ff000000018ff */
[----:B------:R-:W-:Y:S01]  /*0e40*/  HMMA.16816.F32 R48, R28, R50, RZ ;  /* 0x000000321c30723c */ /* 0x000fe200000018ff */
[----:B------:R-:W-:-:S02]  /*0e50*/  FMUL R84, R32, c[0x0][0x188] ;  /* 0x0000620020547a20 */ /* 0x000fc40000400000 */
[----:B------:R-:W-:-:S05]  /*0e60*/  FMUL R85, R33, c[0x0][0x188] ;  /* 0x0000620021557a20 */ /* 0x000fca0000400000 */
[----:B------:R-:W-:Y:S01]  /*0e70*/  HMMA.16816.F32 R52, R28, R56, RZ ;  /* 0x000000381c34723c */ /* 0x000fe200000018ff */
[----:B------:R-:W-:Y:S01]  /*0e80*/  FMNMX R85, R84, R85, !PT ;  /* 0x0000005554557209 */ /* 0x000fe20007800000 */
[----:B------:R-:W-:-:S05]  /*0e90*/  FMUL R72, R41, c[0x0][0x188] ;  /* 0x0000620029487a20 */ /* 0x000fca0000400000 */
[----:B------:R-:W-:Y:S02]  /*0ea0*/  FMUL R56, R40, c[0x0][0x188] ;  /* 0x0000620028387a20 */ /* 0x000fe40000400000 */
[----:B------:R-:W-:-:S03]  /*0eb0*/  FMUL R60, R44, c[0x0][0x188] ;  /* 0x000062002c3c7a20 */ /* 0x000fc60000400000 */
[----:B------:R-:W-:Y:S02]  /*0ec0*/  FMNMX R85, R56, R85, !PT ;  /* 0x0000005538557209 */ /* 0x000fe40007800000 */
[----:B------:R-:W-:Y:S02]  /*0ed0*/  HMMA.16816.F32 R56, R28, R58, RZ ;  /* 0x0000003a1c38723c */ /* 0x000fe400000018ff */
[----:B------:R-:W-:Y:S01]  /*0ee0*/  FMNMX R85, R72, R85, !PT ;  /* 0x0000005548557209 */ /* 0x000fe20007800000 */
[----:B------:R-:W-:-:S03]  /*0ef0*/  FMUL R72, R45, c[0x0][0x188] ;  /* 0x000062002d487a20 */ /* 0x000fc60000400000 */
[----:B------:R-:W-:Y:S02]  /*0f00*/  FMNMX R85, R60, R85, !PT ;  /* 0x000000553c557209 */ /* 0x000fe40007800000 */
[----:B0-----:R-:W-:Y:S02]  /*0f10*/  HMMA.16816.F32 R60, R28, R36, RZ ;  /* 0x000000241c3c723c */ /* 0x001fe400000018ff */
[----:B------:R-:W-:-:S05]  /*0f20*/  FMNMX R85, R72, R85, !PT ;  /* 0x0000005548557209 */ /* 0x000fca0007800000 */
[----:B------:R-:W-:Y:S02]  /*0f30*/  FMUL R36, R48, c[0x0][0x188] ;  /* 0x0000620030247a20 */ /* 0x000fe40000400000 */
[----:B------:R-:W-:-:S03]  /*0f40*/  FMUL R37, R49, c[0x0][0x188] ;  /* 0x0000620031257a20 */ /* 0x000fc60000400000 */
[----:B------:R-:W-:Y:S01]  /*0f50*/  FMNMX R72, R36, R85, !PT ;  /* 0x0000005524487209 */ /* 0x000fe20007800000 */
[----:B------:R-:W-:Y:S01]  /*0f60*/  HMMA.16816.F32 R28, R28, R38, RZ ;  /* 0x000000261c1c723c */ /* 0x000fe200000018ff */
[----:B------:R-:W-:-:S06]  /*0f70*/  FMUL R36, R52, c[0x0][0x188] ;  /* 0x0000620034247a20 */ /* 0x000fcc0000400000 */
[----:B------:R-:W-:Y:S01]  /*0f80*/  FMNMX R39, R37, R72, !PT ;  /* 0x0000004825277209 */ /* 0x000fe20007800000 */
[----:B------:R-:W-:-:S03]  /*0f90*/  FMUL R37, R53, c[0x0][0x188] ;  /* 0x0000620035257a20 */ /* 0x000fc60000400000 */
        /* <DEDUP_REMOVED lines=12> */
[----:B------:R-:W-:-:S04]  /*1060*/  FMNMX R36, R36, R39, !PT ;  /* 0x0000002724247209 */ /* 0x000fc80007800000 */
[----:B------:R-:W-:-:S05]  /*1070*/  FMNMX R72, R37, R36, !PT ;  /* 0x0000002425487209 */ /* 0x000fca0007800000 */
[----:B------:R-:W0:Y:S01]  /*1080*/  SHFL.BFLY PT, R37, R72, 0x2, 0x1f ;  /* 0x0c401f0048257f89 */ /* 0x000e2200000e0000 */
[----:B------:R-:W-:Y:S02]  /*1090*/  FMUL R36, R34, c[0x0][0x188] ;  /* 0x0000620022247a20 */ /* 0x000fe40000400000 */
[----:B------:R-:W-:Y:S01]  /*10a0*/  FMUL R38, R42, c[0x0][0x188] ;  /* 0x000062002a267a20 */ /* 0x000fe20000400000 */
[----:B0-----:R-:W-:Y:S01]  /*10b0*/  FMNMX R73, R72, R37, !PT ;  /* 0x0000002548497209 */ /* 0x001fe20007800000 */
[----:B------:R-:W-:-:S04]  /*10c0*/  FMUL R37, R35, c[0x0][0x188] ;  /* 0x0000620023257a20 */ /* 0x000fc80000400000 */
[----:B------:R-:W0:Y:S01]  /*10d0*/  SHFL.BFLY PT, R84, R73, 0x1, 0x1f ;  /* 0x0c201f0049547f89 */ /* 0x000e2200000e0000 */
        /* <DEDUP_REMOVED lines=11> */
[----:B------:R-:W-:Y:S01]  /*1190*/  FMUL R37, R54, c[0x0][0x188] ;  /* 0x0000620036257a20 */ /* 0x000fe20000400000 */
[----:B0-----:R-:W-:Y:S02]  /*11a0*/  FMNMX R72, R73, R84, !PT ;  /* 0x0000005449487209 */ /* 0x001fe40007800000 */
[----:B------:R-:W-:Y:S01]  /*11b0*/  FMNMX R38, R36, R39, !PT ;  /* 0x0000002724267209 */ /* 0x000fe20007800000 */
[----:B------:R-:W-:Y:S01]  /*11c0*/  FMUL R36, R55, c[0x0][0x188] ;  /* 0x0000620037247a20 */ /* 0x000fe20000400000 */
[----:B------:R-:W-:Y:S02]  /*11d0*/  FMNMX R72, R72, R101, !PT ;  /* 0x0000006548487209 */ /* 0x000fe40007800000 */
[----:B------:R-:W-:Y:S01]  /*11e0*/  FMNMX R39, R37, R38, !PT ;  /* 0x0000002625277209 */ /* 0x000fe20007800000 */
[----:B------:R-:W-:-:S03]  /*11f0*/  FMUL R37, R58, c[0x0][0x188] ;  /* 0x000062003a257a20 */ /* 0x000fc60000400000 */
[----:B------:R-:W-:Y:S01]  /*1200*/  FMNMX R36, R36, R39, !PT ;  /* 0x0000002724247209 */ /* 0x000fe20007800000 */
[--C-:B------:R-:W-:Y:S02]  /*1210*/  FFMA R38, R32, c[0x0][0x188], -R72.reuse ;  /* 0x0000620020267a23 */ /* 0x100fe40000000848 */
[----:B------:R-:W-:Y:S01]  /*1220*/  FMUL R32, R59, c[0x0][0x188] ;  /* 0x000062003b207a20 */ /* 0x000fe20000400000 */
[----:B------:R-:W-:Y:S01]  /*1230*/  FMNMX R39, R37, R36, !PT ;  /* 0x0000002425277209 */ /* 0x000fe20007800000 */
[----:B------:R-:W-:Y:S02]  /*1240*/  FMUL R73, R38, 1.4426950216293334961 ;  /* 0x3fb8aa3b26497820 */ /* 0x000fe40000400000 */
[----:B------:R-:W-:Y:S01]  /*1250*/  FMUL R37, R62, c[0x0][0x188] ;  /* 0x000062003e257a20 */ /* 0x000fe20000400000 */
[----:B------:R-:W-:Y:S01]  /*1260*/  FMNMX R38, R32, R39, !PT ;  /* 0x0000002720267209 */ /* 0x000fe20007800000 */
[----:B------:R-:W-:Y:S02]  /*1270*/  FFMA R33, R33, c[0x0][0x188], -R72 ;  /* 0x0000620021217a23 */ /* 0x000fe40000000848 */
[----:B------:R-:W-:Y:S01]  /*1280*/  FMUL R32, R63, c[0x0][0x188] ;  /* 0x000062003f207a20 */ /* 0x000fe20000400000 */
[----:B------:R-:W-:Y:S01]  /*1290*/  FMNMX R37, R37, R38, !PT ;  /* 0x0000002625257209 */ /* 0x000fe20007800000 */
[----:B------:R-:W-:-:S02]  /*12a0*/  FMUL R39, R33, 1.4426950216293334961 ;  /* 0x3fb8aa3b21277820 */ /* 0x000fc40000400000 */
[----:B------:R-:W-:Y:S01]  /*12b0*/  FMUL R33, R30, c[0x0][0x188] ;  /* 0x000062001e217a20 */ /* 0x000fe20000400000 */
[----:B------:R-:W-:Y:S01]  /*12c0*/  FMNMX R38, R32, R37, !PT ;  /* 0x0000002520267209 */ /* 0x000fe20007800000 */
[----:B------:R-:W-:-:S03]  /*12d0*/  FMUL R32, R31, c[0x0][0x188] ;  /* 0x000062001f207a20 */ /* 0x000fc60000400000 */
[----:B------:R-:W-:-:S04]  /*12e0*/  FMNMX R33, R33, R38, !PT ;  /* 0x0000002621217209 */ /* 0x000fc80007800000 */
[----:B------:R-:W-:-:S05]  /*12f0*/  FMNMX R32, R32, R33, !PT ;  /* 0x0000002120207209 */ /* 0x000fca0007800000 */
[----:B------:R-:W0:Y:S01]  /*1300*/  SHFL.BFLY PT, R33, R32, 0x2, 0x1f ;  /* 0x0c401f0020217f89 */ /* 0x000e2200000e0000 */
[----:B------:R-:W-:Y:S01]  /*1310*/  FFMA R40, R40, c[0x0][0x188], -R72 ;  /* 0x0000620028287a23 */ /* 0x000fe20000000848 */
[----:B0-----:R-:W-:-:S05]  /*1320*/  FMNMX R33, R32, R33, !PT ;  /* 0x0000002120217209 */ /* 0x001fca0007800000 */
[----:B------:R-:W0:Y:S01]  /*1330*/  SHFL.BFLY PT, R32, R33, 0x1, 0x1f ;  /* 0x0c201f0021207f89 */ /* 0x000e2200000e0000 */
[----:B------:R-:W-:-:S03]  /*1340*/  FFMA R44, R44, c[0x0][0x188], -R72 ;  /* 0x000062002c2c7a23 */ /* 0x000fc60000000848 */
[----:B--2---:R-:W-:Y:S01]  /*1350*/  STS.U16 [R5+0x800], R96 ;  /* 0x0008006005007388 */ /* 0x004fe20000000400 */
[----:B------:R-:W-:-:S03]  /*1360*/  FFMA R48, R48, c[0x0][0x188], -R72 ;  /* 0x0000620030307a23 */ /* 0x000fc60000000848 */
[----:B---3--:R-:W-:Y:S01]  /*1370*/  STS.U16 [R5+0xc00], R98 ;  /* 0x000c006205007388 */ /* 0x008fe20000000400 */
[----:B------:R-:W-:-:S03]  /*1380*/  FFMA R52, R52, c[0x0][0x188], -R72 ;  /* 0x0000620034347a23 */ /* 0x000fc60000000848 */
[----:B----4-:R-:W-:Y:S01]  /*1390*/  STS.U16 [R6+0x900], R97 ;  /* 0x0009006106007388 */ /* 0x010fe20000000400 */
[----:B------:R-:W-:-:S03]  /*13a0*/  FMUL R84, R40, 1.4426950216293334961 ;  /* 0x3fb8aa3b28547820 */ /* 0x000fc60000400000 */
[----:B-----5:R-:W-:Y:S01]  /*13b0*/  STS.U16 [R6+0xd00], R99 ;  /* 0x000d006306007388 */ /* 0x020fe20000000400 */
[----:B------:R-:W-:-:S03]  /*13c0*/  FMUL R40, R44, 1.4426950216293334961 ;  /* 0x3fb8aa3b2c287820 */ /* 0x000fc60000400000 */
[----:B------:R1:W-:Y:S04]  /*13d0*/  STS.U16 [R7+0xa00], R94 ;  /* 0x000a005e07007388 */ /* 0x0003e80000000400 */
[----:B------:R-:W-:Y:S01]  /*13e0*/  STS.U16 [R7+0xe00], R100 ;  /* 0x000e006407007388 */ /* 0x000fe20000000400 */
[----:B------:R-:W-:-:S03]  /*13f0*/  FMUL R44, R48, 1.4426950216293334961 ;  /* 0x3fb8aa3b302c7820 */ /* 0x000fc60000400000 */
[----:B------:R-:W-:Y:S01]  /*1400*/  STS.U16 [R8+0xb00], R105 ;  /* 0x000b006908007388 */ /* 0x000fe20000000400 */
[----:B------:R-:W-:-:S03]  /*1410*/  FMUL R52, R52, 1.4426950216293334961 ;  /* 0x3fb8aa3b34347820 */ /* 0x000fc60000400000 */
[----:B------:R-:W-:Y:S01]  /*1420*/  STS.U16 [R8+0xf00], R103 ;  /* 0x000f006708007388 */ /* 0x000fe20000000400 */
[--C-:B------:R-:W-:Y:S01]  /*1430*/  FFMA R48, R60, c[0x0][0x188], -R72.reuse ;  /* 0x000062003c307a23 */ /* 0x100fe20000000848 */
[----:B0-----:R-:W-:Y:S01]  /*1440*/  FMNMX R32, R33, R32, !PT ;  /* 0x0000002021207209 */ /* 0x001fe20007800000 */
[----:B------:R-:W-:Y:S01]  /*1450*/  MUFU.EX2 R36, R73 ;  /* 0x0000004900247308 */ /* 0x000fe20000000800 */
[--C-:B------:R-:W-:Y:S02]  /*1460*/  FFMA R41, R41, c[0x0][0x188], -R72.reuse ;  /* 0x0000620029297a23 */ /* 0x100fe40000000848 */
[----:B------:R-:W-:-:S05]  /*1470*/  FFMA R53, R53, c[0x0][0x188], -R72 ;  /* 0x0000620035357a23 */ /* 0x000fca0000000848 */
[----:B------:R0:W-:Y:S01]  /*1480*/  MUFU.EX2 R73, R52 ;  /* 0x0000003400497308 */ /* 0x0001e20000000800 */
[--C-:B------:R-:W-:Y:S02]  /*1490*/  FFMA R45, R45, c[0x0][0x188], -R72.reuse ;  /* 0x000062002d2d7a23 */ /* 0x100fe40000000848 */
[--C-:B------:R-:W-:Y:S02]  /*14a0*/  FFMA R49, R49, c[0x0][0x188], -R72.reuse ;  /* 0x0000620031317a23 */ /* 0x100fe40000000848 */
[----:B0-----:R-:W-:Y:S01]  /*14b0*/  FMUL R52, R48, 1.4426950216293334961 ;  /* 0x3fb8aa3b30347820 */ /* 0x001fe20000400000 */
[----:B------:R-:W-:Y:S01]  /*14c0*/  FMNMX R48, R32, R95, !PT ;  /* 0x0000005f20307209 */ /* 0x000fe20007800000 */
[--C-:B------:R-:W-:Y:S02]  /*14d0*/  FFMA R28, R28, c[0x0][0x188], -R72.reuse ;  /* 0x000062001c1c7a23 */ /* 0x100fe40000000848 */
[----:B------:R-:W-:Y:S02]  /*14e0*/  FFMA R57, R57, c[0x0][0x188], -R72 ;  /* 0x0000620039397a23 */ /* 0x000fe40000000848 */
[----:B------:R-:W-:-:S02]  /*14f0*/  FFMA R34, R34, c[0x0][0x188], -R48 ;  /* 0x0000620022227a23 */ /* 0x000fc40000000830 */
[--C-:B------:R-:W-:Y:S01]  /*1500*/  FFMA R35, R35, c[0x0][0x188], -R48.reuse ;  /* 0x0000620023237a23 */ /* 0x100fe20000000830 */
[----:B------:R-:W0:Y:S01]  /*1510*/  MUFU.EX2 R39, R39 ;  /* 0x0000002700277308 */ /* 0x000e220000000800 */
[----:B------:R-:W-:Y:S02]  /*1520*/  FMUL R37, R41, 1.4426950216293334961 ;  /* 0x3fb8aa3b29257820 */ /* 0x000fe40000400000 */
[----:B------:R-:W-:Y:S02]  /*1530*/  FMUL R53, R53, 1.4426950216293334961 ;  /* 0x3fb8aa3b35357820 */ /* 0x000fe40000400000 */
[----:B------:R-:W-:Y:S02]  /*1540*/  FADD R32, -R72, R101 ;  /* 0x0000006548207221 */ /* 0x000fe40000000100 */
[----:B------:R-:W-:Y:S02]  /*1550*/  FMUL R41, R45, 1.4426950216293334961 ;  /* 0x3fb8aa3b2d297820 */ /* 0x000fe40000400000 */
[----:B------:R-:W-:-:S02]  /*1560*/  FFMA R42, R42, c[0x0][0x188], -R48 ;  /* 0x000062002a2a7a23 */ /* 0x000fc40000000830 */
[----:B------:R-:W-:Y:S02]  /*1570*/  FMUL R45, R49, 1.4426950216293334961 ;  /* 0x3fb8aa3b312d7820 */ /* 0x000fe40000400000 */
[--C-:B------:R-:W-:Y:S02]  /*1580*/  FFMA R56, R56, c[0x0][0x188], -R72.reuse ;  /* 0x0000620038387a23 */ /* 0x100fe40000000848 */
[----:B------:R-:W-:Y:S01]  /*1590*/  FMUL R28, R28, 1.4426950216293334961 ;  /* 0x3fb8aa3b1c1c7820 */ /* 0x000fe20000400000 */
[----:B------:R-:W2:Y:S01]  /*15a0*/  MUFU.EX2 R38, R84 ;  /* 0x0000005400267308 */ /* 0x000ea20000000800 */
[----:B------:R-:W-:Y:S02]  /*15b0*/  FMUL R49, R57, 1.4426950216293334961 ;  /* 0x3fb8aa3b39317820 */ /* 0x000fe40000400000 */
[----:B------:R-:W-:Y:S02]  /*15c0*/  FFMA R29, R29, c[0x0][0x188], -R72 ;  /* 0x000062001d1d7a23 */ /* 0x000fe40000000848 */
[----:B------:R-:W-:-:S02]  /*15d0*/  FMUL R34, R34, 1.4426950216293334961 ;  /* 0x3fb8aa3b22227820 */ /* 0x000fc40000400000 */
[----:B------:R-:W-:Y:S01]  /*15e0*/  FMUL R35, R35, 1.4426950216293334961 ;  /* 0x3fb8aa3b23237820 */ /* 0x000fe20000400000 */
[----:B------:R-:W-:Y:S01]  /*15f0*/  MUFU.EX2 R84, R53 ;  /* 0x0000003500547308 */ /* 0x000fe20000000800 */
[----:B------:R-:W-:Y:S02]  /*1600*/  FMUL R32, R32, 1.4426950216293334961 ;  /* 0x3fb8aa3b20207820 */ /* 0x000fe40000400000 */
[----:B------:R-:W-:Y:S02]  /*1610*/  FMUL R42, R42, 1.4426950216293334961 ;  /* 0x3fb8aa3b2a2a7820 */ /* 0x000fe40000400000 */
[--C-:B------:R-:W-:Y:S02]  /*1620*/  FFMA R43, R43, c[0x0][0x188], -R48.reuse ;  /* 0x000062002b2b7a23 */ /* 0x100fe40000000830 */
[----:B------:R-:W-:Y:S01]  /*1630*/  FFMA R47, R47, c[0x0][0x188], -R48 ;  /* 0x000062002f2f7a23 */ /* 0x000fe20000000830 */
[----:B------:R3:W-:Y:S01]  /*1640*/  MUFU.EX2 R53, R28 ;  /* 0x0000001c00357308 */ /* 0x0007e20000000800 */
[----:B------:R-:W-:-:S02]  /*1650*/  FMUL R56, R56, 1.4426950216293334961 ;  /* 0x3fb8aa3b38387820 */ /* 0x000fc40000400000 */
[--C-:B------:R-:W-:Y:S02]  /*1660*/  FFMA R46, R46, c[0x0][0x188], -R48.reuse ;  /* 0x000062002e2e7a23 */ /* 0x100fe40000000830 */
[--C-:B------:R-:W-:Y:S02]  /*1670*/  FFMA R51, R51, c[0x0][0x188], -R48.reuse ;  /* 0x0000620033337a23 */ /* 0x100fe40000000830 */
[----:B------:R-:W-:Y:S01]  /*1680*/  FMUL R29, R29, 1.4426950216293334961 ;  /* 0x3fb8aa3b1d1d7820 */ /* 0x000fe20000400000 */
[----:B------:R-:W-:Y:S01]  /*1690*/  MUFU.EX2 R101, R34 ;  /* 0x0000002200657308 */ /* 0x000fe20000000800 */
[----:B------:R-:W-:Y:S02]  /*16a0*/  FFMA R50, R50, c[0x0][0x188], -R48 ;  /* 0x0000620032327a23 */ /* 0x000fe40000000830 */
[----:B---3--:R-:W-:Y:S02]  /*16b0*/  FADD R28, -R48, R95 ;  /* 0x0000005f301c7221 */ /* 0x008fe40000000100 */
[----:B------:R-:W-:-:S03]  /*16c0*/  FMUL R113, R43, 1.4426950216293334961 ;  /* 0x3fb8aa3b2b717820 */ /* 0x000fc60000400000 */
[----:B------:R-:W3:Y:S01]  /*16d0*/  MUFU.EX2 R104, R35 ;  /* 0x0000002300687308 */ /* 0x000ee20000000800 */
[----:B------:R-:W-:Y:S02]  /*16e0*/  FMUL R102, R47, 1.4426950216293334961 ;  /* 0x3fb8aa3b2f667820 */ /* 0x000fe40000400000 */
[----:B------:R-:W-:Y:S02]  /*16f0*/  FMUL R43, R46, 1.4426950216293334961 ;  /* 0x3fb8aa3b2e2b7820 */ /* 0x000fe40000400000 */
[----:B------:R-:W-:-:S03]  /*1700*/  FMUL R47, R51, 1.4426950216293334961 ;  /* 0x3fb8aa3b332f7820 */ /* 0x000fc60000400000 */
[----:B------:R-:W-:Y:S01]  /*1710*/  MUFU.EX2 R60, R49 ;  /* 0x00000031003c7308 */ /* 0x000fe20000000800 */
[----:B------:R-:W-:Y:S02]  /*1720*/  FMUL R46, R50, 1.4426950216293334961 ;  /* 0x3fb8aa3b322e7820 */ /* 0x000fe40000400000 */
[--C-:B------:R-:W-:Y:S02]  /*1730*/  FFMA R51, R59, c[0x0][0x188], -R48.reuse ;  /* 0x000062003b337a23 */ /* 0x100fe40000000830 */
[----:B-1----:R-:W-:-:S03]  /*1740*/  FFMA R94, R62, c[0x0][0x188], -R48 ;  /* 0x000062003e5e7a23 */ /* 0x002fc60000000830 */
[----:B------:R-:W1:Y:S01]  /*1750*/  MUFU.EX2 R37, R37 ;  /* 0x0000002500257308 */ /* 0x000e620000000800 */
[----:B------:R-:W-:Y:S02]  /*1760*/  FMUL R50, R28, 1.4426950216293334961 ;  /* 0x3fb8aa3b1c327820 */ /* 0x000fe40000400000 */
[--C-:B------:R-:W-:Y:S02]  /*1770*/  FFMA R62, R30, c[0x0][0x188], -R48.reuse ;  /* 0x000062001e3e7a23 */ /* 0x100fe40000000830 */
[----:B------:R-:W-:-:S03]  /*1780*/  FFMA R59, R31, c[0x0][0x188], -R48 ;  /* 0x000062001f3b7a23 */ /* 0x000fc60000000830 */
[----:B------:R4:W-:Y:S01]  /*1790*/  MUFU.EX2 R49, R32 ;  /* 0x0000002000317308 */ /* 0x0009e20000000800 */
[----:B------:R-:W-:Y:S01]  /*17a0*/  BAR.SYNC.DEFER_BLOCKING 0x0 ;  /* 0x0000000000007b1d */ /* 0x000fe20000010000 */
[----:B------:R-:W-:-:S06]  /*17b0*/  FFMA R61, R61, c[0x0][0x188], -R72 ;  /* 0x000062003d3d7a23 */ /* 0x000fcc0000000848 */
[----:B------:R-:W-:Y:S01]  /*17c0*/  MUFU.EX2 R85, R56 ;  /* 0x0000003800557308 */ /* 0x000fe20000000800 */
[----:B------:R-:W-:-:S07]  /*17d0*/  FFMA R55, R55, c[0x0][0x188], -R48 ;  /* 0x0000620037377a23 */ /* 0x000fce0000000830 */
[----:B------:R-:W5:Y:S01]  /*17e0*/  MUFU.EX2 R42, R42 ;  /* 0x0000002a002a7308 */ /* 0x000f620000000800 */
[----:B------:R-:W-:Y:S01]  /*17f0*/  FFMA R58, R58, c[0x0][0x188], -R48 ;  /* 0x000062003a3a7a23 */ /* 0x000fe20000000830 */
[----:B----4-:R-:W4:Y:S06]  /*1800*/  LDSM.16.M88.4 R32, [R17+0x800] ;  /* 0x000800001120783b */ /* 0x010f2c0000000200 */
[----:B------:R1:W-:Y:S01]  /*1810*/  MUFU.EX2 R56, R29 ;  /* 0x0000001d00387308 */ /* 0x0003e20000000800 */
[----:B0-----:R-:W-:-:S07]  /*1820*/  FADD R95, R36, R39 ;  /* 0x00000027245f7221 */ /* 0x001fce0000000000 */
[----:B------:R-:W0:Y:S01]  /*1830*/  MUFU.EX2 R40, R40 ;  /* 0x0000002800287308 */ /* 0x000e220000000800 */
[----:B-1----:R-:W1:Y:S01]  /*1840*/  LDSM.16.M88.4 R28, [R17+0xc00] ;  /* 0x000c0000111c783b */ /* 0x002e620000000200 */
[----:B------:R-:W-:-:S06]  /*1850*/  FMUL R57, R61, 1.4426950216293334961 ;  /* 0x3fb8aa3b3d397820 */ /* 0x000fcc0000400000 */
[----:B------:R-:W0:Y:S01]  /*1860*/  MUFU.EX2 R113, R113 ;  /* 0x0000007100717308 */ /* 0x000e220000000800 */
[----:B------:R-:W-:Y:S02]  /*1870*/  FMUL R61, R55, 1.4426950216293334961 ;  /* 0x3fb8aa3b373d7820 */ /* 0x000fe40000400000 */
[----:B------:R-:W-:-:S05]  /*1880*/  FMUL R55, R58, 1.4426950216293334961 ;  /* 0x3fb8aa3b3a377820 */ /* 0x000fca0000400000 */
[----:B------:R-:W0:Y:S01]  /*1890*/  MUFU.EX2 R41, R41 ;  /* 0x0000002900297308 */ /* 0x000e220000000800 */
[----:B--2---:R-:W-:Y:S02]  /*18a0*/  FADD R96, R38, R95 ;  /* 0x0000005f26607221 */ /* 0x004fe40000000000 */
[----:B------:R-:W-:-:S05]  /*18b0*/  FMUL R58, R51, 1.4426950216293334961 ;  /* 0x3fb8aa3b333a7820 */ /* 0x000fca0000400000 */
[----:B------:R-:W2:Y:S01]  /*18c0*/  MUFU.EX2 R43, R43 ;  /* 0x0000002b002b7308 */ /* 0x000ea20000000800 */
[----:B---3--:R-:W-:Y:S01]  /*18d0*/  FADD R51, R101, R104 ;  /* 0x0000006865337221 */ /* 0x008fe20000000000 */
[----:B------:R-:W-:Y:S01]  /*18e0*/  F2FP.PACK_AB R36, R39, R36 ;  /* 0x000000242724723e */ /* 0x000fe200000000ff */
[----:B------:R-:W-:-:S05]  /*18f0*/  FFMA R54, R54, c[0x0][0x188], -R48 ;  /* 0x0000620036367a23 */ /* 0x000fca0000000830 */
[----:B------:R-:W3:Y:S01]  /*1900*/  MUFU.EX2 R44, R44 ;  /* 0x0000002c002c7308 */ /* 0x000ee20000000800 */
[----:B------:R-:W-:Y:S02]  /*1910*/  FADD R39, R37, R96 ;  /* 0x0000006025277221 */ /* 0x000fe40000000000 */
[----:B-----5:R-:W-:-:S05]  /*1920*/  FADD R98, R42, R51 ;  /* 0x000000332a627221 */ /* 0x020fca0000000000 */
[----:B------:R-:W5:Y:S01]  /*1930*/  MUFU.EX2 R102, R102 ;  /* 0x0000006600667308 */ /* 0x000f620000000800 */
[----:B------:R-:W-:Y:S02]  /*1940*/  FMUL R51, R94, 1.4426950216293334961 ;  /* 0x3fb8aa3b5e337820 */ /* 0x000fe40000400000 */
[----:B------:R-:W-:-:S05]  /*1950*/  FMUL R54, R54, 1.4426950216293334961 ;  /* 0x3fb8aa3b36367820 */ /* 0x000fca0000400000 */
[----:B------:R-:W1:Y:S01]  /*1960*/  MUFU.EX2 R45, R45 ;  /* 0x0000002d002d7308 */ /* 0x000e620000000800 */
[----:B0-----:R-:W-:Y:S02]  /*1970*/  FADD R94, R40, R39 ;  /* 0x00000027285e7221 */ /* 0x001fe40000000000 */
[----:B------:R-:W-:-:S05]  /*1980*/  FADD R98, R113, R98 ;  /* 0x0000006271627221 */ /* 0x000fca0000000000 */
[----:B------:R-:W-:Y:S01]  /*1990*/  MUFU.EX2 R46, R46 ;  /* 0x0000002e002e7308 */ /* 0x000fe20000000800 */
[----:B------:R-:W-:-:S07]  /*19a0*/  FADD R95, R41, R94 ;  /* 0x0000005e295f7221 */ /* 0x000fce0000000000 */
[----:B------:R-:W0:Y:S01]  /*19b0*/  MUFU.EX2 R50, R50 ;  /* 0x0000003200327308 */ /* 0x000e220000000800 */
[----:B------:R-:W-:Y:S01]  /*19c0*/  F2FP.PACK_AB R40, R41, R40 ;  /* 0x000000282928723e */ /* 0x000fe200000000ff */
[----:B--2---:R-:W-:Y:S01]  /*19d0*/  FADD R41, R43, R98 ;  /* 0x000000622b297221 */ /* 0x004fe20000000000 */
[----:B------:R-:W-:-:S05]  /*19e0*/  F2FP.PACK_AB R39, R113, R42 ;  /* 0x0000002a7127723e */ /* 0x000fca00000000ff */
[----:B------:R-:W2:Y:S01]  /*19f0*/  MUFU.EX2 R47, R47 ;  /* 0x0000002f002f7308 */ /* 0x000ea20000000800 */
[----:B---3--:R-:W-:Y:S02]  /*1a00*/  FADD R42, R44, R95 ;  /* 0x0000005f2c2a7221 */ /* 0x008fe40000000000 */
[----:B-----5:R-:W-:-:S05]  /*1a10*/  FADD R41, R102, R41 ;  /* 0x0000002966297221 */ /* 0x020fca0000000000 */
[----:B------:R-:W3:Y:S01]  /*1a20*/  MUFU.EX2 R54, R54 ;  /* 0x0000003600367308 */ /* 0x000ee20000000800 */
[----:B-1----:R-:W-:Y:S01]  /*1a30*/  FADD R94, R45, R42 ;  /* 0x0000002a2d5e7221 */ /* 0x002fe20000000000 */
[----:B------:R-:W-:Y:S01]  /*1a40*/  F2FP.PACK_AB R38, R37, R38 ;  /* 0x000000262526723e */ /* 0x000fe200000000ff */
[----:B------:R-:W-:Y:S01]  /*1a50*/  FMUL R24, R49, R24 ;  /* 0x0000001831187220 */ /* 0x000fe20000400000 */
[----:B------:R-:W-:-:S04]  /*1a60*/  F2FP.PACK_AB R42, R45, R44 ;  /* 0x0000002c2d2a723e */ /* 0x000fc800000000ff */
[----:B------:R-:W1:Y:S01]  /*1a70*/  MUFU.EX2 R61, R61 ;  /* 0x0000003d003d7308 */ /* 0x000e620000000800 */
[----:B------:R-:W-:Y:S01]  /*1a80*/  F2FP.PACK_AB R37, R104, R101 ;  /* 0x000000656825723e */ /* 0x000fe200000000ff */
[C---:B------:R-:W-:Y:S02]  /*1a90*/  FMUL R25, R49.reuse, R25 ;  /* 0x0000001931197220 */ /* 0x040fe40000400000 */
[C---:B0-----:R-:W-:Y:S02]  /*1aa0*/  FMUL R26, R50.reuse, R26 ;  /* 0x0000001a321a7220 */ /* 0x041fe40000400000 */
[----:B------:R-:W-:Y:S02]  /*1ab0*/  FMUL R27, R50, R27 ;  /* 0x0000001b321b7220 */ /* 0x000fe40000400000 */
[----:B------:R-:W0:Y:S01]  /*1ac0*/  MUFU.EX2 R55, R55 ;  /* 0x0000003700377308 */ /* 0x000e220000000800 */
[----:B------:R-:W-:Y:S02]  /*1ad0*/  FADD R44, R46, R41 ;  /* 0x000000292e2c7221 */ /* 0x000fe40000000000 */
[----:B------:R-:W-:-:S02]  /*1ae0*/  FMUL R20, R49, R20 ;  /* 0x0000001431147220 */ /* 0x000fc40000400000 */
[C---:B------:R-:W-:Y:S02]  /*1af0*/  FMUL R22, R50.reuse, R22 ;  /* 0x0000001632167220 */ /* 0x040fe40000400000 */
[----:B------:R-:W-:Y:S01]  /*1b00*/  FMUL R21, R49, R21 ;  /* 0x0000001531157220 */ /* 0x000fe20000400000 */
[----:B------:R-:W-:Y:S01]  /*1b10*/  MUFU.EX2 R58, R58 ;  /* 0x0000003a003a7308 */ /* 0x000fe20000000800 */
[----:B------:R-:W-:Y:S01]  /*1b20*/  FMUL R23, R50, R23 ;  /* 0x0000001732177220 */ /* 0x000fe20000400000 */
[----:B------:R-:W-:Y:S01]  /*1b30*/  F2FP.PACK_AB R41, R102, R43 ;  /* 0x0000002b6629723e */ /* 0x000fe200000000ff */
[----:B------:R-:W-:Y:S02]  /*1b40*/  FFMA R63, R63, c[0x0][0x188], -R48 ;  /* 0x000062003f3f7a23 */ /* 0x000fe40000000830 */
[C---:B--2---:R-:W-:Y:S01]  /*1b50*/  FADD R45, R47.reuse, R44 ;  /* 0x0000002c2f2d7221 */ /* 0x044fe20000000000 */
[----:B------:R-:W-:Y:S01]  /*1b60*/  F2FP.PACK_AB R43, R47, R46 ;  /* 0x0000002e2f2b723e */ /* 0x000fe200000000ff */
[----:B----4-:R-:W-:Y:S01]  /*1b70*/  HMMA.16816.F32 R24, R36, R32, R24 ;  /* 0x000000202418723c */ /* 0x010fe20000001818 */
[----:B------:R-:W2:Y:S01]  /*1b80*/  MUFU.EX2 R52, R52 ;  /* 0x0000003400347308 */ /* 0x000ea20000000800 */
[----:B------:R-:W-:-:S02]  /*1b90*/  FADD R47, R73, R94 ;  /* 0x0000005e492f7221 */ /* 0x000fc40000000000 */
[----:B------:R-:W-:Y:S02]  /*1ba0*/  FMUL R63, R63, 1.4426950216293334961 ;  /* 0x3fb8aa3b3f3f7820 */ /* 0x000fe40000400000 */
[----:B---3--:R-:W-:-:S03]  /*1bb0*/  FADD R44, R54, R45 ;  /* 0x0000002d362c7221 */ /* 0x008fc60000000000 */
[----:B------:R-:W3:Y:S01]  /*1bc0*/  MUFU.EX2 R51, R51 ;  /* 0x0000003300337308 */ /* 0x000ee20000000800 */
[----:B------:R-:W-:Y:S01]  /*1bd0*/  FMUL R33, R62, 1.4426950216293334961 ;  /* 0x3fb8aa3b3e217820 */ /* 0x000fe20000400000 */
[----:B------:R-:W-:Y:S01]  /*1be0*/  HMMA.16816.F32 R36, R36, R28, R20 ;  /* 0x0000001c2424723c */ /* 0x000fe20000001814 */
[----:B------:R-:W-:-:S05]  /*1bf0*/  FMUL R59, R59, 1.4426950216293334961 ;  /* 0x3fb8aa3b3b3b7820 */ /* 0x000fca0000400000 */
[----:B------:R-:W4:Y:S01]  /*1c00*/  MUFU.EX2 R57, R57 ;  /* 0x0000003900397308 */ /* 0x000f220000000800 */
[----:B------:R-:W-:Y:S02]  /*1c10*/  FADD R20, R84, R47 ;  /* 0x0000002f54147221 */ /* 0x000fe40000000000 */
[----:B-1----:R-:W-:Y:S02]  /*1c20*/  FADD R22, R61, R44 ;  /* 0x0000002c3d167221 */ /* 0x002fe40000000000 */
[----:B------:R-:W-:Y:S01]  /*1c30*/  FADD R29, R85, R20 ;  /* 0x00000014551d7221 */ /* 0x000fe20000000000 */
[----:B------:R-:W1:Y:S02]  /*1c40*/  LDSM.16.M88.4 R44, [R18+0x800] ;  /* 0x00080000122c783b */ /* 0x000e640000000200 */
[----:B------:R0:W5:Y:S01]  /*1c50*/  MUFU.EX2 R32, R63 ;  /* 0x0000003f00207308 */ /* 0x0001620000000800 */
[----:B------:R-:W-:-:S07]  /*1c60*/  FADD R29, R60, R29 ;  /* 0x0000001d3c1d7221 */ /* 0x000fce0000000000 */
[----:B------:R-:W5:Y:S01]  /*1c70*/  MUFU.EX2 R33, R33 ;  /* 0x0000002100217308 */ /* 0x000f620000000800 */
[----:B0-----:R-:W-:Y:S02]  /*1c80*/  FADD R63, R55, R22 ;  /* 0x00000016373f7221 */ /* 0x001fe40000000000 */
[----:B--2---:R-:W-:Y:S01]  /*1c90*/  FADD R94, R52, R29 ;  /* 0x0000001d345e7221 */ /* 0x004fe20000000000 */
[----:B------:R-:W-:Y:S01]  /*1ca0*/  LDSM.16.M88.4 R20, [R18+0xc00] ;  /* 0x000c00001214783b */ /* 0x000fe20000000200 */
[----:B------:R-:W-:-:S03]  /*1cb0*/  FADD R28, R58, R63 ;  /* 0x0000003f3a1c7221 */ /* 0x000fc60000000000 */
[----:B------:R-:W0:Y:S01]  /*1cc0*/  MUFU.EX2 R62, R59 ;  /* 0x0000003b003e7308 */ /* 0x000e220000000800 */
[----:B---3--:R-:W-:Y:S02]  /*1cd0*/  FADD R29, R51, R28 ;  /* 0x0000001c331d7221 */ /* 0x008fe40000000000 */
[----:B----4-:R-:W-:Y:S02]  /*1ce0*/  FADD R94, R57, R94 ;  /* 0x0000005e395e7221 */ /* 0x010fe40000000000 */
[----:B-----5:R-:W-:Y:S01]  /*1cf0*/  FADD R28, R32, R29 ;  /* 0x0000001d201c7221 */ /* 0x020fe20000000000 */
[----:B------:R-:W-:Y:S01]  /*1d00*/  HMMA.16816.F32 R24, R40, R34, R24 ;  /* 0x000000222818723c */ /* 0x000fe20000001818 */
[----:B------:R-:W-:-:S06]  /*1d10*/  FADD R29, R53, R94 ;  /* 0x0000005e351d7221 */ /* 0x000fcc0000000000 */
[----:B------:R-:W-:Y:S02]  /*1d20*/  FADD R35, R33, R28 ;  /* 0x0000001c21237221 */ /* 0x000fe40000000000 */
[----:B------:R-:W-:Y:S02]  /*1d30*/  FADD R34, R56, R29 ;  /* 0x0000001d38227221 */ /* 0x000fe40000000000 */
[----:B0-----:R-:W-:Y:S01]  /*1d40*/  FADD R35, R62, R35 ;  /* 0x000000233e237221 */ /* 0x001fe20000000000 */
[----:B------:R-:W-:Y:S02]  /*1d50*/  HMMA.16816.F32 R36, R40, R30, R36 ;  /* 0x0000001e2824723c */ /* 0x000fe40000001824 */
[----:B------:R-:W0:Y:S04]  /*1d60*/  SHFL.BFLY PT, R41, R34, 0x2, 0x1f ;  /* 0x0c401f0022297f89 */ /* 0x000e2800000e0000 */
[----:B------:R-:W2:Y:S01]  /*1d70*/  SHFL.BFLY PT, R40, R35, 0x2, 0x1f ;  /* 0x0c401f0023287f89 */ /* 0x000ea200000e0000 */
[----:B------:R-:W-:-:S02]  /*1d80*/  F2FP.PACK_AB R28, R84, R73 ;  /* 0x00000049541c723e */ /* 0x000fc400000000ff */
[----:B------:R-:W-:Y:S02]  /*1d90*/  F2FP.PACK_AB R30, R60, R85 ;  /* 0x000000553c1e723e */ /* 0x000fe400000000ff */
[----:B------:R-:W-:Y:S02]  /*1da0*/  F2FP.PACK_AB R29, R61, R54 ;  /* 0x000000363d1d723e */ /* 0x000fe400000000ff */
[----:B------:R-:W-:-:S07]  /*1db0*/  F2FP.PACK_AB R31, R58, R55 ;  /* 0x000000373a1f723e */ /* 0x000fce00000000ff */
[----:B-1----:R-:W-:Y:S01]  /*1dc0*/  HMMA.16816.F32 R24, R28, R44, R24 ;  /* 0x0000002c1c18723c */ /* 0x002fe20000001818 */
[----:B0-----:R-:W-:Y:S02]  /*1dd0*/  FADD R41, R34, R41 ;  /* 0x0000002922297221 */ /* 0x001fe40000000000 */
[----:B--2---:R-:W-:-:S05]  /*1de0*/  FADD R42, R35, R40 ;  /* 0x00000028232a7221 */ /* 0x004fca0000000000 */
[----:B------:R-:W-:Y:S01]  /*1df0*/  HMMA.16816.F32 R36, R28, R20, R36 ;  /* 0x000000141c24723c */ /* 0x000fe20000001824 */
[----:B------:R-:W0:Y:S04]  /*1e00*/  SHFL.BFLY PT, R40, R41, 0x1, 0x1f ;  /* 0x0c201f0029287f89 */ /* 0x000e2800000e0000 */
[----:B------:R-:W1:Y:S01]  /*1e10*/  SHFL.BFLY PT, R43, R42, 0x1, 0x1f ;  /* 0x0c201f002a2b7f89 */ /* 0x000e6200000e0000 */
[----:B------:R-:W-:Y:S02]  /*1e20*/  IADD3 R11, R11, 0x40, RZ ;  /* 0x000000400b0b7810 */ /* 0x000fe40007ffe0ff */
[----:B------:R-:W-:Y:S02]  /*1e30*/  F2FP.PACK_AB R28, R57, R52 ;  /* 0x00000034391c723e */ /* 0x000fe400000000ff */
[----:B------:R-:W-:-:S02]  /*1e40*/  ISETP.GE.AND P0, PT, R11, c[0x0][0x1d0], PT ;  /* 0x000074000b007a0c */ /* 0x000fc40003f06270 */
[----:B------:R-:W-:Y:S02]  /*1e50*/  F2FP.PACK_AB R29, R32, R51 ;  /* 0x00000033201d723e */ /* 0x000fe400000000ff */
[----:B------:R-:W-:Y:S02]  /*1e60*/  F2FP.PACK_AB R30, R56, R53 ;  /* 0x00000035381e723e */ /* 0x000fe400000000ff */
[----:B------:R-:W-:Y:S01]  /*1e70*/  F2FP.PACK_AB R31, R62, R33 ;  /* 0x000000213e1f723e */ /* 0x000fe200000000ff */
[----:B------:R-:W-:-:S06]  /*1e80*/  IMAD.MOV.U32 R95, RZ, RZ, R48 ;  /* 0x000000ffff5f7224 */ /* 0x000fcc00078e0030 */
[----:B------:R-:W-:Y:S01]  /*1e90*/  HMMA.16816.F32 R24, R28, R46, R24 ;  /* 0x0000002e1c18723c */ /* 0x000fe20000001818 */
[----:B0-----:R-:W-:Y:S02]  /*1ea0*/  FADD R40, R41, R40 ;  /* 0x0000002829287221 */ /* 0x001fe40000000000 */
[----:B-1----:R-:W-:-:S05]  /*1eb0*/  FADD R43, R42, R43 ;  /* 0x0000002b2a2b7221 */ /* 0x002fca0000000000 */
[----:B------:R-:W-:Y:S01]  /*1ec0*/  HMMA.16816.F32 R20, R28, R22, R36 ;  /* 0x000000161c14723c */ /* 0x000fe20000001824 */
[----:B------:R-:W-:Y:S01]  /*1ed0*/  FFMA R12, R49, R12, R40 ;  /* 0x0000000c310c7223 */ /* 0x000fe20000000028 */
[----:B------:R-:W-:-:S05]  /*1ee0*/  MOV R101, R72 ;  /* 0x0000004800657202 */ /* 0x000fca0000000f00 */
[----:B------:R-:W-:Y:S01]  /*1ef0*/  MOV R28, 0x40 ;  /* 0x00000040001c7802 */ /* 0x000fe20000000f00 */
[----:B------:R-:W-:-:S04]  /*1f00*/  FFMA R19, R50, R19, R43 ;  /* 0x0000001332137223 */ /* 0x000fc8000000002b */
[C---:B------:R-:W-:Y:S02]  /*1f10*/  IMAD R9, R28.reuse, c[0x0][0x1b4], R9 ;  /* 0x00006d001c097a24 */ /* 0x040fe400078e0209 */
[----:B------:R-:W-:Y:S01]  /*1f20*/  IMAD R16, R28, c[0x0][0x1a4], R16 ;  /* 0x000069001c107a24 */ /* 0x000fe200078e0210 */
[----:B------:R-:W-:Y:S01]  /*1f30*/  @P0 CALL.REL.NOINC `(.L_x_0) ;  /* 0x0000001000000944 */ /* 0x000fe20003c00000 */
[----:B------:R-:W-:Y:S05]  /*1f40*/  BRA `(.L_x_1) ;  /* 0xffffebc000007947 */ /* 0x000fea000383ffff */
.L_x_0:
[----:B------:R-:W-:-:S04]  /*1f50*/  NOP ;  /* 0x0000000000007918 */ /* 0x000fc80000000000 */
[----:B------:R-:W-:-:S01]  /*1f60*/  NOP ;  /* 0x0000000000007918 */ /* 0x000fc20000000000 */
[----:B------:R-:W-:Y:S01]  /*1f70*/  IMAD.MOV.U32 R30, RZ, RZ, R19 ;  /* 0x000000ffff1e7224 */ /* 0x000fe200078e0013 */
[----:B------:R-:W-:Y:S01]  /*1f80*/  SHF.L.U32 R17, R0, 0x2, RZ ;  /* 0x0000000200117819 */ /* 0x000fe200000006ff */
[----:B------:R-:W-:Y:S01]  /*1f90*/  IMAD R11, R2, c[0x0][0x1c0], RZ ;  /* 0x00007000020b7a24 */ /* 0x000fe200078e02ff */
[----:B------:R-:W-:Y:S01]  /*1fa0*/  MOV R34, R20 ;  /* 0x0000001400227202 */ /* 0x000fe20000000f00 */
[C---:B------:R-:W-:Y:S01]  /*1fb0*/  FMUL R7, R30.reuse, 8388608 ;  /* 0x4b0000001e077820 */ /* 0x040fe20000400000 */
[----:B------:R-:W-:Y:S01]  /*1fc0*/  FSETP.GEU.AND P4, PT, R30, 1.175494350822287508e-38, PT ;  /* 0x008000001e00780b */ /* 0x000fe20003f8e000 */
[----:B------:R-:W-:Y:S01]  /*1fd0*/  IMAD R15, R3, c[0x0][0x1c4], RZ ;  /* 0x00007100030f7a24 */ /* 0x000fe200078e02ff */
[----:B------:R-:W-:Y:S01]  /*1fe0*/  LOP3.LUT R20, R0, 0x18, RZ, 0xc0, !PT ;  /* 0x0000001800147812 */ /* 0x000fe200078ec0ff */
[----:B------:R-:W-:Y:S01]  /*1ff0*/  IMAD.MOV.U32 R32, RZ, RZ, R21 ;  /* 0x000000ffff207224 */ /* 0x000fe200078e0015 */
[----:B------:R-:W-:Y:S01]  /*2000*/  LOP3.LUT R10, R17, 0xc0, RZ, 0xc0, !PT ;  /* 0x000000c0110a7812 */ /* 0x000fe200078ec0ff */
[----:B------:R-:W-:Y:S01]  /*2010*/  BAR.SYNC.DEFER_BLOCKING 0x0 ;  /* 0x0000000000007b1d */ /* 0x000fe20000010000 */
[----:B------:R-:W-:-:S02]  /*2020*/  FSEL R7, R7, R30, !P4 ;  /* 0x0000001e07077208 */ /* 0x000fc40006000000 */
[----:B------:R-:W-:Y:S02]  /*2030*/  MOV R38, R24 ;  /* 0x0000001800267202 */ /* 0x000fe40000000f00 */
[----:B------:R-:W-:Y:S02]  /*2040*/  MOV R40, R12 ;  /* 0x0000000c00287202 */ /* 0x000fe40000000f00 */
[----:B------:R-:W-:Y:S02]  /*2050*/  LOP3.LUT R9, R17, 0x180, RZ, 0xc0, !PT ;  /* 0x0000018011097812 */ /* 0x000fe400078ec0ff */
[----:B------:R-:W-:Y:S02]  /*2060*/  LEA R12, R20, R13, 0x2 ;  /* 0x0000000d140c7211 */ /* 0x000fe400078e10ff */
[----:B------:R-:W-:Y:S02]  /*2070*/  LEA R24, R13, R10, 0x3 ;  /* 0x0000000a0d187211 */ /* 0x000fe400078e18ff */
[----:B------:R-:W-:-:S02]  /*2080*/  IADD3 R10, R7, -0x3f3504f3, RZ ;  /* 0xc0cafb0d070a7810 */ /* 0x000fc40007ffe0ff */
[C---:B------:R-:W-:Y:S01]  /*2090*/  SHF.L.U32 R6, R11.reuse, 0x1, RZ ;  /* 0x000000010b067819 */ /* 0x040fe200000006ff */
[----:B------:R-:W-:Y:S01]  /*20a0*/  IMAD.HI R11, R11, 0x2, RZ ;  /* 0x000000020b0b7827 */ /* 0x000fe200078e02ff */
[C---:B------:R-:W-:Y:S02]  /*20b0*/  SHF.L.U32 R5, R15.reuse, 0x1, RZ ;  /* 0x000000010f057819 */ /* 0x040fe400000006ff */
[----:B------:R-:W-:Y:S02]  /*20c0*/  LEA R19, R12, R9, 0x4 ;  /* 0x000000090c137211 */ /* 0x000fe400078e20ff */
[----:B------:R-:W-:Y:S01]  /*20d0*/  LOP3.LUT R12, R10, 0xff800000, RZ, 0xc0, !PT ;  /* 0xff8000000a0c7812 */ /* 0x000fe200078ec0ff */
[----:B------:R-:W-:Y:S01]  /*20e0*/  IMAD.HI R10, R15, 0x2, RZ ;  /* 0x000000020f0a7827 */ /* 0x000fe200078e02ff */
[----:B------:R-:W-:Y:S02]  /*20f0*/  IADD3 R6, P1, P5, R5, c[0x0][0x178], R6 ;  /* 0x00005e0005067a10 */ /* 0x000fe40007d3e006 */
[----:B------:R-:W-:Y:S01]  /*2100*/  FSETP.GT.AND P3, PT, |R40|, 8.50705917302346158658e+37, PT ;  /* 0x7e8000002800780b */ /* 0x000fe20003f64200 */
[----:B------:R-:W0:Y:S01]  /*2110*/  I2F R16, R12 ;  /* 0x0000000c00107306 */ /* 0x000e220000201400 */
[----:B------:R-:W-:Y:S01]  /*2120*/  IADD3.X R42, R10, c[0x0][0x17c], R11, P1, P5 ;  /* 0x00005f000a2a7a10 */ /* 0x000fe20000fea40b */
[----:B------:R-:W-:Y:S01]  /*2130*/  FMUL R5, R40, 8388608 ;  /* 0x4b00000028057820 */ /* 0x000fe20000400000 */
[----:B------:R-:W-:-:S02]  /*2140*/  FSETP.GT.AND P1, PT, |R30|, 8.50705917302346158658e+37, PT ;  /* 0x7e8000001e00780b */ /* 0x000fc40003f24200 */
[----:B------:R-:W-:Y:S02]  /*2150*/  FSETP.GEU.AND P2, PT, |R40|, 1.175494350822287508e-38, PT ;  /* 0x008000002800780b */ /* 0x000fe40003f4e200 */
[----:B------:R-:W-:Y:S02]  /*2160*/  FSEL R11, RZ, -23, P4 ;  /* 0xc1b80000ff0b7808 */ /* 0x000fe40002000000 */
[--C-:B------:R-:W-:Y:S02]  /*2170*/  SHF.R.S32.HI R13, RZ, 0x5, R0.reuse ;  /* 0x00000005ff0d7819 */ /* 0x100fe40000011400 */
[----:B------:R-:W-:Y:S01]  /*2180*/  FSETP.GEU.AND P4, PT, |R30|, 1.175494350822287508e-38, PT ;  /* 0x008000001e00780b */ /* 0x000fe20003f8e200 */
[----:B------:R-:W-:Y:S01]  /*2190*/  @P3 FMUL R32, R32, 0.25 ;  /* 0x3e80000020203820 */ /* 0x000fe20000400000 */
[----:B------:R-:W-:Y:S01]  /*21a0*/  FSETP.GEU.AND P0, PT, R40, 1.175494350822287508e-38, PT ;  /* 0x008000002800780b */ /* 0x000fe20003f0e000 */
[----:B------:R-:W-:Y:S01]  /*21b0*/  @P3 FMUL R34, R34, 0.25 ;  /* 0x3e80000022223820 */ /* 0x000fe20000400000 */
[----:B------:R-:W-:Y:S01]  /*21c0*/  SGXT R13, R13, 0x1 ;  /* 0x000000010d0d781a */ /* 0x000fe20000000200 */
[----:B------:R-:W-:Y:S01]  /*21d0*/  @P1 FMUL R30, R30, 0.25 ;  /* 0x3e8000001e1e1820 */ /* 0x000fe20000400000 */
[----:B------:R-:W-:Y:S01]  /*21e0*/  SHF.R.U32.HI R21, RZ, 0x1, R0 ;  /* 0x00000001ff157819 */ /* 0x000fe20000011600 */
[----:B------:R-:W-:Y:S01]  /*21f0*/  @P3 FMUL R38, R38, 0.25 ;  /* 0x3e80000026263820 */ /* 0x000fe20000400000 */
[----:B------:R-:W-:Y:S01]  /*2200*/  FSEL R5, R5, R40, !P0 ;  /* 0x0000002805057208 */ /* 0x000fe20004000000 */
[----:B------:R-:W-:Y:S01]  /*2210*/  @P3 FMUL R40, R40, 0.25 ;  /* 0x3e80000028283820 */ /* 0x000fe20000400000 */
[----:B------:R-:W-:Y:S01]  /*2220*/  LOP3.LUT R18, R13, 0x408, RZ, 0xc0, !PT ;  /* 0x000004080d127812 */ /* 0x000fe200078ec0ff */
[----:B------:R-:W-:Y:S01]  /*2230*/  @P1 FMUL R23, R23, 0.25 ;  /* 0x3e80000017171820 */ /* 0x000fe20000400000 */
[----:B------:R-:W-:Y:S01]  /*2240*/  LOP3.LUT R21, R21, 0x4, RZ, 0xc0, !PT ;  /* 0x0000000415157812 */ /* 0x000fe200078ec0ff */
[----:B------:R-:W-:Y:S01]  /*2250*/  @!P2 FMUL R40, R40, 16777216 ;  /* 0x4b8000002828a820 */ /* 0x000fe20000400000 */
[----:B------:R-:W-:Y:S01]  /*2260*/  LOP3.LUT R10, R0, 0x40, RZ, 0xc0, !PT ;  /* 0x00000040000a7812 */ /* 0x000fe200078ec0ff */
[----:B------:R-:W-:Y:S01]  /*2270*/  @!P4 FMUL R30, R30, 16777216 ;  /* 0x4b8000001e1ec820 */ /* 0x000fe20000400000 */
[----:B------:R-:W-:Y:S01]  /*2280*/  LOP3.LUT R17, R18, 0x7c, R17, 0x78, !PT ;  /* 0x0000007c12117812 */ /* 0x000fe200078e7811 */
[----:B------:R-:W-:Y:S01]  /*2290*/  IMAD.IADD R28, R21, 0x1, R24 ;  /* 0x00000001151c7824 */ /* 0x000fe200078e0218 */
[----:B------:R-:W-:Y:S01]  /*22a0*/  MOV R29, R26 ;  /* 0x0000001a001d7202 */ /* 0x000fe20000000f00 */
[----:B0-----:R-:W-:Y:S01]  /*22b0*/  FFMA.FTZ R26, R16, 1.1920928955078125e-07, R11 ;  /* 0x34000000101a7823 */ /* 0x001fe2000001000b */
[----:B------:R-:W-:Y:S01]  /*22c0*/  FSEL R0, RZ, -23, P0 ;  /* 0xc1b80000ff007808 */ /* 0x000fe20000000000 */
[----:B------:R-:W0:Y:S01]  /*22d0*/  MUFU.RCP R11, R40 ;  /* 0x00000028000b7308 */ /* 0x000e220000001000 */
[----:B------:R-:W-:Y:S01]  /*22e0*/  IADD3 R8, R5, -0x3f3504f3, RZ ;  /* 0xc0cafb0d05087810 */ /* 0x000fe20007ffe0ff */
[----:B------:R-:W-:Y:S01]  /*22f0*/  @P1 FMUL R29, R29, 0.25 ;  /* 0x3e8000001d1d1820 */ /* 0x000fe20000400000 */
[C---:B------:R-:W-:Y:S01]  /*2300*/  ISETP.NE.U32.AND P0, PT, R10.reuse, RZ, PT ;  /* 0x000000ff0a00720c */ /* 0x040fe20003f05070 */
[----:B------:R-:W-:Y:S01]  /*2310*/  @P1 FMUL R27, R27, 0.25 ;  /* 0x3e8000001b1b1820 */ /* 0x000fe20000400000 */
[----:B------:R-:W-:Y:S01]  /*2320*/  LEA R21, R10, R17, 0x1 ;  /* 0x000000110a157211 */ /* 0x000fe200078e08ff */
[----:B------:R-:W-:Y:S01]  /*2330*/  @!P2 FMUL R32, R32, 16777216 ;  /* 0x4b8000002020a820 */ /* 0x000fe20000400000 */
[----:B------:R-:W-:Y:S01]  /*2340*/  MOV R36, R25 ;  /* 0x0000001900247202 */ /* 0x000fe20000000f00 */
[----:B------:R-:W1:Y:S01]  /*2350*/  MUFU.RCP R10, R30 ;  /* 0x0000001e000a7308 */ /* 0x000e620000001000 */
[----:B------:R-:W-:Y:S01]  /*2360*/  MOV R25, R22 ;  /* 0x0000001600197202 */ /* 0x000fe20000000f00 */
[----:B------:R-:W-:Y:S01]  /*2370*/  @!P2 FMUL R34, R34, 16777216 ;  /* 0x4b8000002222a820 */ /* 0x000fe20000400000 */
[----:B------:R-:W-:Y:S01]  /*2380*/  LOP3.LUT R8, R8, 0xff800000, RZ, 0xc0, !PT ;  /* 0xff80000008087812 */ /* 0x000fe200078ec0ff */
[----:B------:R-:W-:Y:S01]  /*2390*/  @P3 FMUL R36, R36, 0.25 ;  /* 0x3e80000024243820 */ /* 0x000fe20000400000 */
[----:B------:R-:W-:Y:S01]  /*23a0*/  LEA.HI R22, R20, R19, RZ, 0x1f ;  /* 0x0000001314167211 */ /* 0x000fe200078ff8ff */
[----:B------:R-:W-:Y:S01]  /*23b0*/  @P1 FMUL R25, R25, 0.25 ;  /* 0x3e80000019191820 */ /* 0x000fe20000400000 */
[----:B------:R-:W-:Y:S01]  /*23c0*/  MOV R31, 0x3dc6b27f ;  /* 0x3dc6b27f001f7802 */ /* 0x000fe20000000f00 */
[----:B------:R2:W3:Y:S01]  /*23d0*/  I2F R9, R8 ;  /* 0x0000000800097306 */ /* 0x0004e20000201400 */
[----:B------:R-:W-:Y:S01]  /*23e0*/  @!P2 FMUL R36, R36, 16777216 ;  /* 0x4b8000002424a820 */ /* 0x000fe20000400000 */
[----:B------:R-:W-:Y:S01]  /*23f0*/  IADD3 R12, R7, -R12, RZ ;  /* 0x8000000c070c7210 */ /* 0x000fe20007ffe0ff */
[----:B------:R-:W-:Y:S01]  /*2400*/  @!P2 FMUL R38, R38, 16777216 ;  /* 0x4b8000002626a820 */ /* 0x000fe20000400000 */
[----:B------:R-:W-:Y:S01]  /*2410*/  ISETP.GE.U32.AND P2, PT, R5, 0x7f800000, PT ;  /* 0x7f8000000500780c */ /* 0x000fe20003f46070 */
[----:B------:R-:W-:Y:S01]  /*2420*/  @!P4 FMUL R23, R23, 16777216 ;  /* 0x4b8000001717c820 */ /* 0x000fe20000400000 */
[----:B------:R-:W-:Y:S01]  /*2430*/  ISETP.GE.U32.AND P1, PT, R7, 0x7f800000, PT ;  /* 0x7f8000000700780c */ /* 0x000fe20003f26070 */
[----:B------:R-:W-:Y:S01]  /*2440*/  @!P4 FMUL R25, R25, 16777216 ;  /* 0x4b8000001919c820 */ /* 0x000fe20000400000 */
[----:B------:R-:W-:Y:S01]  /*2450*/  LOP3.LUT R14, R14, 0xf8, RZ, 0xc0, !PT ;  /* 0x000000f80e0e7812 */ /* 0x000fe200078ec0ff */
[----:B------:R-:W-:Y:S01]  /*2460*/  @!P4 FMUL R29, R29, 16777216 ;  /* 0x4b8000001d1dc820 */ /* 0x000fe20000400000 */
[----:B--2---:R-:W-:Y:S01]  /*2470*/  IADD3 R8, R5, -R8, RZ ;  /* 0x8000000805087210 */ /* 0x004fe20007ffe0ff */
[----:B------:R-:W-:-:S02]  /*2480*/  @!P4 FMUL R27, R27, 16777216 ;  /* 0x4b8000001b1bc820 */ /* 0x000fc40000400000 */
[C---:B0-----:R-:W-:Y:S02]  /*2490*/  FMUL R15, R11.reuse, R32 ;  /* 0x000000200b0f7220 */ /* 0x041fe40000400000 */
[C---:B------:R-:W-:Y:S02]  /*24a0*/  FMUL R16, R11.reuse, R34 ;  /* 0x000000220b107220 */ /* 0x040fe40000400000 */
[C---:B------:R-:W-:Y:S02]  /*24b0*/  FMUL R20, R11.reuse, R36 ;  /* 0x000000240b147220 */ /* 0x040fe40000400000 */
[----:B------:R-:W-:Y:S02]  /*24c0*/  FMUL R17, R11, R38 ;  /* 0x000000260b117220 */ /* 0x000fe40000400000 */
[C---:B-1----:R-:W-:Y:S01]  /*24d0*/  FMUL R11, R10.reuse, R23 ;  /* 0x000000170a0b7220 */ /* 0x042fe20000400000 */
[----:B------:R-:W-:Y:S01]  /*24e0*/  F2FP.PACK_AB R15, R15, R20 ;  /* 0x000000140f0f723e */ /* 0x000fe200000000ff */
[----:B------:R-:W-:Y:S01]  /*24f0*/  FMUL R13, R10, R25 ;  /* 0x000000190a0d7220 */ /* 0x000fe20000400000 */
[----:B------:R-:W-:Y:S01]  /*2500*/  F2FP.PACK_AB R16, R16, R17 ;  /* 0x000000111010723e */ /* 0x000fe200000000ff */
[C---:B------:R-:W-:Y:S01]  /*2510*/  FMUL R18, R10.reuse, R29 ;  /* 0x0000001d0a127220 */ /* 0x040fe20000400000 */
[----:B------:R-:W-:Y:S01]  /*2520*/  LOP3.LUT R20, R21, 0x4, RZ, 0x3c, !PT ;  /* 0x0000000415147812 */ /* 0x000fe200078e3cff */
[----:B------:R-:W-:Y:S01]  /*2530*/  FMUL R10, R10, R27 ;  /* 0x0000001b0a0a7220 */ /* 0x000fe20000400000 */
[----:B------:R-:W-:Y:S01]  /*2540*/  STS [R21+0x100], R15 ;  /* 0x0001000f15007388 */ /* 0x000fe20000000800 */
[----:B------:R-:W-:Y:S01]  /*2550*/  FADD R8, R8, -1 ;  /* 0xbf80000008087421 */ /* 0x000fe20000000000 */
[----:B------:R-:W-:Y:S01]  /*2560*/  F2FP.PACK_AB R18, R13, R18 ;  /* 0x000000120d12723e */ /* 0x000fe200000000ff */
[----:B---3--:R-:W-:Y:S01]  /*2570*/  FFMA.FTZ R0, R9, 1.1920928955078125e-07, R0 ;  /* 0x3400000009007823 */ /* 0x008fe20000010000 */
[----:B------:R-:W-:Y:S01]  /*2580*/  F2FP.PACK_AB R17, R11, R10 ;  /* 0x0000000a0b11723e */ /* 0x000fe200000000ff */
[----:B------:R-:W-:Y:S01]  /*2590*/  FFMA.FTZ R9, R8, R31, -0.16845393180847167969 ;  /* 0xbe2c7f3008097423 */ /* 0x000fe2000001001f */
[----:B------:R0:W-:Y:S01]  /*25a0*/  STS [R21], R16 ;  /* 0x0000001015007388 */ /* 0x0001e20000000800 */
[----:B------:R-:W-:-:S02]  /*25b0*/  IMAD R13, R4, c[0x0][0x1c8], RZ ;  /* 0x00007200040d7a24 */ /* 0x000fc400078e02ff */
[----:B------:R-:W-:Y:S01]  /*25c0*/  FFMA.FTZ R9, R8, R9, 0.1716887056827545166 ;  /* 0x3e2fcf2a08097423 */ /* 0x000fe20000010009 */
[----:B------:R1:W-:Y:S01]  /*25d0*/  STS [R20+0x200], R18 ;  /* 0x0002001214007388 */ /* 0x0003e20000000800 */
[----:B------:R-:W-:Y:S02]  /*25e0*/  FADD R4, R12, -1 ;  /* 0xbf8000000c047421 */ /* 0x000fe40000000000 */
[----:B------:R-:W-:Y:S01]  /*25f0*/  FFMA.FTZ R9, R8, R9, -0.17900948226451873779 ;  /* 0xbe374e4308097423 */ /* 0x000fe20000010009 */
[----:B------:R2:W-:Y:S01]  /*2600*/  STS [R20+0x300], R17 ;  /* 0x0003001114007388 */ /* 0x0005e20000000800 */
[----:B------:R-:W-:Y:S01]  /*2610*/  FFMA.FTZ R11, R4, R31, -0.16845393180847167969 ;  /* 0xbe2c7f30040b7423 */ /* 0x000fe2000001001f */
[----:B0-----:R-:W-:Y:S01]  /*2620*/  LOP3.LUT R16, R22, 0x4, RZ, 0x3c, !PT ;  /* 0x0000000416107812 */ /* 0x001fe200078e3cff */
[----:B------:R-:W-:Y:S01]  /*2630*/  FFMA.FTZ R9, R8, R9, 0.20512372255325317383 ;  /* 0x3e520bf408097423 */ /* 0x000fe20000010009 */
[----:B------:R-:W-:Y:S01]  /*2640*/  BAR.SYNC.DEFER_BLOCKING 0x0 ;  /* 0x0000000000007b1d */ /* 0x000fe20000010000 */
[----:B------:R-:W-:Y:S01]  /*2650*/  FFMA.FTZ R11, R4, R11, 0.1716887056827545166 ;  /* 0x3e2fcf2a040b7423 */ /* 0x000fe2000001000b */
[----:B-1----:R-:W-:Y:S01]  /*2660*/  LOP3.LUT R18, R22, 0x8, RZ, 0x3c, !PT ;  /* 0x0000000816127812 */ /* 0x002fe200078e3cff */
[----:B------:R-:W-:-:S02]  /*2670*/  FFMA.FTZ R9, R8, R9, -0.24046532809734344482 ;  /* 0xbe763c8b08097423 */ /* 0x000fc40000010009 */
[----:B------:R-:W-:Y:S01]  /*2680*/  FFMA.FTZ R11, R4, R11, -0.17900948226451873779 ;  /* 0xbe374e43040b7423 */ /* 0x000fe2000001000b */
[----:B--2---:R-:W-:Y:S01]  /*2690*/  LOP3.LUT R20, R22, 0xc, RZ, 0x3c, !PT ;  /* 0x0000000c16147812 */ /* 0x004fe200078e3cff */
[----:B------:R-:W-:Y:S02]  /*26a0*/  FFMA.FTZ R9, R8, R9, 0.28857114911079406738 ;  /* 0x3e93bf9908097423 */ /* 0x000fe40000010009 */
[----:B------:R-:W-:Y:S02]  /*26b0*/  FFMA.FTZ R11, R4, R11, 0.20512372255325317383 ;  /* 0x3e520bf4040b7423 */ /* 0x000fe4000001000b */
[C---:B------:R-:W-:Y:S02]  /*26c0*/  FFMA.FTZ R9, R8.reuse, R9, -0.36067417263984680176 ;  /* 0xbeb8aa4908097423 */ /* 0x040fe40000010009 */
[----:B------:R-:W-:Y:S02]  /*26d0*/  IMAD.MOV.U32 R24, RZ, RZ, c[0x0][0x1c8] ;  /* 0x00007200ff187624 */ /* 0x000fe400078e00ff */
[----:B------:R-:W-:-:S02]  /*26e0*/  FFMA.FTZ R9, R8, R9, 0.48089820146560668945 ;  /* 0x3ef6384a08097423 */ /* 0x000fc40000010009 */
[----:B------:R-:W-:Y:S01]  /*26f0*/  FFMA.FTZ R11, R4, R11, -0.24046532809734344482 ;  /* 0xbe763c8b040b7423 */ /* 0x000fe2000001000b */
[----:B------:R-:W-:Y:S01]  /*2700*/  LEA R19, R24, R13, 0x1 ;  /* 0x0000000d18137211 */ /* 0x000fe200078e08ff */
[----:B------:R-:W-:Y:S02]  /*2710*/  FFMA.FTZ R9, R8, R9, -0.72134751081466674805 ;  /* 0xbf38aa3b08097423 */ /* 0x000fe40000010009 */
[----:B------:R-:W-:Y:S01]  /*2720*/  FFMA.FTZ R11, R4, R11, 0.28857114911079406738 ;  /* 0x3e93bf99040b7423 */ /* 0x000fe2000001000b */
[----:B------:R-:W-:Y:S01]  /*2730*/  LEA R21, R24, R19, 0x1 ;  /* 0x0000001318157211 */ /* 0x000fe200078e08ff */
[----:B------:R-:W-:Y:S01]  /*2740*/  FMUL R9, R8, R9 ;  /* 0x0000000908097220 */ /* 0x000fe20000400000 */
[----:B------:R-:W0:Y:S01]  /*2750*/  LDS R33, [R22] ;  /* 0x0000000016217984 */ /* 0x000e220000000800 */
[----:B------:R-:W-:Y:S01]  /*2760*/  FFMA.FTZ R17, R4, R11, -0.36067417263984680176 ;  /* 0xbeb8aa4904117423 */ /* 0x000fe2000001000b */
[----:B------:R-:W-:Y:S01]  /*2770*/  LEA R23, R24, R21, 0x1 ;  /* 0x0000001518177211 */ /* 0x000fe200078e08ff */
[----:B------:R-:W-:Y:S01]  /*2780*/  FMUL R9, R8, R9 ;  /* 0x0000000908097220 */ /* 0x000fe20000400000 */
[----:B------:R-:W1:Y:S01]  /*2790*/  LDS R35, [R16] ;  /* 0x0000000010237984 */ /* 0x000e620000000800 */
[-C--:B------:R-:W-:Y:S01]  /*27a0*/  LEA R12, P5, R21, R6.reuse, 0x1 ;  /* 0x00000006150c7211 */ /* 0x080fe200078a08ff */
[----:B------:R-:W-:Y:S01]  /*27b0*/  FFMA.FTZ R17, R4, R17, 0.48089820146560668945 ;  /* 0x3ef6384a04117423 */ /* 0x000fe20000010011 */
[----:B------:R-:W-:Y:S01]  /*27c0*/  LEA R25, R24, R23, 0x1 ;  /* 0x0000001718197211 */ /* 0x000fe200078e08ff */
[----:B------:R2:W3:Y:S01]  /*27d0*/  LDS R37, [R18] ;  /* 0x0000000012257984 */ /* 0x0004e20000000800 */
[----:B------:R-:W-:Y:S01]  /*27e0*/  FFMA.FTZ R15, R8, 1.4426950216293334961, R9 ;  /* 0x3fb8aa3b080f7823 */ /* 0x000fe20000010009 */
[----:B------:R-:W-:-:S02]  /*27f0*/  LEA R8, P3, R13, R6, 0x1 ;  /* 0x000000060d087211 */ /* 0x000fc400078608ff */
[----:B------:R4:W5:Y:S01]  /*2800*/  LDS R39, [R20] ;  /* 0x0000000014277984 */ /* 0x0009620000000800 */
[----:B------:R-:W-:Y:S01]  /*2810*/  LEA R10, P4, R19, R6, 0x1 ;  /* 0x00000006130a7211 */ /* 0x000fe200078808ff */
[----:B------:R-:W-:Y:S01]  /*2820*/  FADD R0, R0, R15 ;  /* 0x0000000f00007221 */ /* 0x000fe20000000000 */
[-C--:B------:R-:W-:Y:S02]  /*2830*/  LEA.HI.X.SX32 R9, R13, R42.reuse, 0x1, P3 ;  /* 0x0000002a0d097211 */ /* 0x080fe400018f0eff */
[-C--:B------:R-:W-:Y:S01]  /*2840*/  LEA.HI.X.SX32 R13, R21, R42.reuse, 0x1, P5 ;  /* 0x0000002a150d7211 */ /* 0x080fe200028f0eff */
[----:B------:R-:W-:Y:S01]  /*2850*/  FFMA.FTZ R21, R4, R17, -0.72134751081466674805 ;  /* 0xbf38aa3b04157423 */ /* 0x000fe20000010011 */
[----:B------:R-:W-:Y:S02]  /*2860*/  LEA R29, R24, R25, 0x1 ;  /* 0x00000019181d7211 */ /* 0x000fe400078e08ff */
[----:B------:R-:W-:Y:S01]  /*2870*/  LEA.HI.X.SX32 R11, R19, R42, 0x1, P4 ;  /* 0x0000002a130b7211 */ /* 0x000fe200020f0eff */
[----:B------:R-:W-:Y:S01]  /*2880*/  FMUL R21, R4, R21 ;  /* 0x0000001504157220 */ /* 0x000fe20000400000 */
[-C--:B--2---:R-:W-:Y:S01]  /*2890*/  LEA R18, P4, R25, R6.reuse, 0x1 ;  /* 0x0000000619127211 */ /* 0x084fe200078808ff */
[----:B------:R-:W-:Y:S01]  /*28a0*/  IMAD R31, R24, 0x2, R29 ;  /* 0x00000002181f7824 */ /* 0x000fe200078e021d */
[----:B------:R-:W-:Y:S01]  /*28b0*/  LEA R16, P3, R23, R6, 0x1 ;  /* 0x0000000617107211 */ /* 0x000fe200078608ff */
[----:B------:R-:W-:Y:S01]  /*28c0*/  FMUL R27, R4, R21 ;  /* 0x00000015041b7220 */ /* 0x000fe20000400000 */
[----:B------:R-:W-:-:S02]  /*28d0*/  LEA.HI.X.SX32 R19, R25, R42, 0x1, P4 ;  /* 0x0000002a19137211 */ /* 0x000fc400020f0eff */
[----:B------:R-:W-:Y:S01]  /*28e0*/  LEA R25, R24, R31, 0x1 ;  /* 0x0000001f18197211 */ /* 0x000fe200078e08ff */
[----:B------:R-:W-:Y:S01]  /*28f0*/  FFMA.FTZ R27, R4, 1.4426950216293334961, R27 ;  /* 0x3fb8aa3b041b7823 */ /* 0x000fe2000001001b */
[----:B------:R-:W-:Y:S02]  /*2900*/  @P2 MOV R4, 0x7f800000 ;  /* 0x7f80000000042802 */ /* 0x000fe40000000f00 */
[----:B------:R-:W-:Y:S01]  /*2910*/  LEA.HI.X.SX32 R17, R23, R42, 0x1, P3 ;  /* 0x0000002a17117211 */ /* 0x000fe200018f0eff */
[----:B------:R-:W-:Y:S01]  /*2920*/  FADD R26, R26, R27 ;  /* 0x0000001b1a1a7221 */ /* 0x000fe20000000000 */
[----:B----4-:R-:W-:Y:S01]  /*2930*/  LEA R20, P3, R29, R6, 0x1 ;  /* 0x000000061d147211 */ /* 0x010fe200078608ff */
[----:B------:R-:W-:Y:S01]  /*2940*/  @P2 FFMA.FTZ R0, R5, R4, +INF ;  /* 0x7f80000005002423 */ /* 0x000fe20000010004 */
[-C--:B------:R-:W-:Y:S02]  /*2950*/  LEA R22, P4, R31, R6.reuse, 0x1 ;  /* 0x000000061f167211 */ /* 0x080fe400078808ff */
[----:B------:R-:W-:Y:S01]  /*2960*/  LEA R24, P5, R25, R6, 0x1 ;  /* 0x0000000619187211 */ /* 0x000fe200078a08ff */
[----:B0-----:R0:W-:Y:S01]  /*2970*/  STG.E.U16 [R8.64], R33 ;  /* 0x0000002108007986 */ /* 0x0011e2000c101504 */
[----:B------:R-:W-:-:S02]  /*2980*/  LEA.HI.X.SX32 R21, R29, R42, 0x1, P3 ;  /* 0x0000002a1d157211 */ /* 0x000fc400018f0eff */
[-C--:B------:R-:W-:Y:S01]  /*2990*/  LEA.HI.X.SX32 R23, R31, R42.reuse, 0x1, P4 ;  /* 0x0000002a1f177211 */ /* 0x080fe200020f0eff */
[----:B-1----:R1:W-:Y:S01]  /*29a0*/  STG.E.U16 [R10.64], R35 ;  /* 0x000000230a007986 */ /* 0x0023e2000c101504 */
[----:B------:R-:W-:Y:S02]  /*29b0*/  PRMT R4, R35, 0x7632, R4 ;  /* 0x0000763223047816 */ /* 0x000fe40000000004 */
[----:B------:R-:W-:Y:S01]  /*29c0*/  LEA.HI.X.SX32 R25, R25, R42, 0x1, P5 ;  /* 0x0000002a19197211 */ /* 0x000fe200028f0eff */
[----:B---3--:R2:W-:Y:S01]  /*29d0*/  STG.E.U16 [R12.64], R37 ;  /* 0x000000250c007986 */ /* 0x0085e2000c101504 */
[----:B------:R-:W-:Y:S02]  /*29e0*/  @P1 MOV R6, 0x7f800000 ;  /* 0x7f80000000061802 */ /* 0x000fe40000000f00 */
[----:B------:R-:W-:Y:S01]  /*29f0*/  FSETP.NEU.AND P3, PT, R5, RZ, PT ;  /* 0x000000ff0500720b */ /* 0x000fe20003f6d000 */
[----:B-----5:R3:W-:Y:S01]  /*2a00*/  STG.E.U16 [R16.64], R39 ;  /* 0x0000002710007986 */ /* 0x0207e2000c101504 */
[----:B0-----:R-:W-:Y:S01]  /*2a10*/  PRMT R9, R33, 0x7632, R9 ;  /* 0x0000763221097816 */ /* 0x001fe20000000009 */
[C---:B------:R-:W-:Y:S01]  /*2a20*/  @P1 FFMA.FTZ R26, R7.reuse, R6, +INF ;  /* 0x7f800000071a1423 */ /* 0x040fe20000010006 */
[----:B------:R-:W-:-:S02]  /*2a30*/  FSETP.NEU.AND P2, PT, R7, RZ, PT ;  /* 0x000000ff0700720b */ /* 0x000fc40003f4d000 */
[----:B-1----:R-:W-:Y:S01]  /*2a40*/  PRMT R11, R37, 0x7632, R11 ;  /* 0x00007632250b7816 */ /* 0x002fe2000000000b */
[----:B------:R3:W-:Y:S01]  /*2a50*/  STG.E.U16 [R18.64], R9 ;  /* 0x0000000912007986 */ /* 0x0007e2000c101504 */
[----:B------:R-:W-:Y:S02]  /*2a60*/  FSEL R5, R0, -INF , P3 ;  /* 0xff80000000057808 */ /* 0x000fe40001800000 */
[----:B--2---:R-:W-:Y:S01]  /*2a70*/  PRMT R12, R39, 0x7632, R12 ;  /* 0x00007632270c7816 */ /* 0x004fe2000000000c */
[----:B------:R3:W-:Y:S01]  /*2a80*/  STG.E.U16 [R20.64], R4 ;  /* 0x0000000414007986 */ /* 0x0007e2000c101504 */
[----:B------:R-:W-:Y:S01]  /*2a90*/  FSEL R7, R26, -INF , P2 ;  /* 0xff8000001a077808 */ /* 0x000fe20001000000 */
[----:B------:R-:W-:Y:S02]  /*2aa0*/  FFMA R6, R5, 0.69314718246459960938, R72 ;  /* 0x3f31721805067823 */ /* 0x000fe40000000048 */
[----:B------:R3:W-:Y:S02]  /*2ab0*/  STG.E.U16 [R22.64], R11 ;  /* 0x0000000b16007986 */ /* 0x0007e4000c101504 */
[----:B------:R-:W-:-:S02]  /*2ac0*/  FFMA R7, R7, 0.69314718246459960938, R48 ;  /* 0x3f31721807077823 */ /* 0x000fc40000000030 */
[----:B------:R3:W-:Y:S04]  /*2ad0*/  STG.E.U16 [R24.64], R12 ;  /* 0x0000000c18007986 */ /* 0x0007e8000c101504 */
[----:B------:R-:W-:Y:S06]  /*2ae0*/  BAR.SYNC.DEFER_BLOCKING 0x0 ;  /* 0x0000000000007b1d */ /* 0x000fec0000010000 */
[----:B------:R3:W-:Y:S04]  /*2af0*/  STS.64 [R14], R6 ;  /* 0x000000060e007388 */ /* 0x0007e80000000a00 */
[----:B------:R-:W-:Y:S06]  /*2b00*/  BAR.SYNC.DEFER_BLOCKING 0x0 ;  /* 0x0000000000007b1d */ /* 0x000fec0000010000 */
[----:B------:R-:W-:Y:S05]  /*2b10*/  @P0 EXIT ;  /* 0x000000000000094d */ /* 0x000fea0003800000 */
[----:B---3--:R-:W0:Y:S01]  /*2b20*/  LDS R7, [R28] ;  /* 0x000000001c077984 */ /* 0x008e220000000800 */
[----:B------:R-:W-:Y:S01]  /*2b30*/  IMAD R2, R2, c[0x0][0x1cc], RZ ;  /* 0x0000730002027a24 */ /* 0x000fe200078e02ff */
[C---:B------:R-:W-:Y:S01]  /*2b40*/  SHF.L.U32 R5, R3.reuse, 0x2, RZ ;  /* 0x0000000203057819 */ /* 0x040fe200000006ff */
[----:B------:R-:W-:-:S03]  /*2b50*/  IMAD.HI R4, R3, 0x4, RZ ;  /* 0x0000000403047827 */ /* 0x000fc600078e02ff */
[C---:B------:R-:W-:Y:S01]  /*2b60*/  SHF.L.U32 R0, R2.reuse, 0x2, RZ ;  /* 0x0000000202007819 */ /* 0x040fe200000006ff */
[----:B------:R-:W-:-:S03]  /*2b70*/  IMAD.HI R3, R2, 0x4, RZ ;  /* 0x0000000402037827 */ /* 0x000fc600078e02ff */
[----:B------:R-:W-:-:S04]  /*2b80*/  IADD3 R2, P0, P1, R5, c[0x0][0x180], R0 ;  /* 0x0000600005027a10 */ /* 0x000fc8000791e000 */
[----:B------:R-:W-:-:S05]  /*2b90*/  IADD3.X R3, R4, c[0x0][0x184], R3, P0, P1 ;  /* 0x0000610004037a10 */ /* 0x000fca00007e2403 */
[----:B0-----:R-:W-:Y:S01]  /*2ba0*/  STG.E [R2.64], R7 ;  /* 0x0000000702007986 */ /* 0x001fe2000c101904 */
[----:B------:R-:W-:Y:S05]  /*2bb0*/  EXIT ;  /* 0x000000000000794d */ /* 0x000fea0003800000 */
.L_x_2:
[----:B------:R-:W-:-:S00]  /*2bc0*/  BRA `(.L_x_2) ;  /* 0xfffffff000007947 */ /* 0x000fc0000383ffff */
[----:B------:R-:W-:-:S00]  /*2bd0*/  NOP ;  /* 0x0000000000007918 */ /* 0x000fc00000000000 */
        /* <DEDUP_REMOVED lines=10> */
.L_x_3:


//--------------------- .nv.global.init           --------------------------
	.section	.nv.global.init,"aw",@progbits
.nv.global.init:
	.type		_$_str,@object
	.size		_$_str,(.L_0 - _$_str)
_$_str:
        /*0000*/ 	.byte	0x5f, 0x5f, 0x43, 0x55, 0x44, 0x41, 0x5f, 0x46, 0x54, 0x5a, 0x00
.L_0:


//--------------------- .nv.shared.attn_fwd       --------------------------
	.section	.nv.shared.attn_fwd,"aw",@nobits
	.sectionflags	@""
	.align	16
